	.target	sm_90a

	.elftype	@"ET_EXEC"


//--------------------- .note.nv.tkinfo           --------------------------
	.section	.note.nv.tkinfo,"",@"SHT_NOTE"
	.sectionflags	@"SHF_NOTE_NV_TKINFO"
	.tkinfo
        /*0018*/ 	.word	0x00000002
        /*0030*/ 	.string	""
        /*0030*/ 	.string	"ptxas"
        /*0030*/ 	.string	"Cuda compilation tools, release 13.0, V13.0.88"
        /*0030*/ 	.string	"Build cuda_13.0.r13.0/compiler.36424714_0"
        /*0030*/ 	.string	"-arch sm_90a -m 64 "



//--------------------- .note.nv.cuinfo           --------------------------
	.section	.note.nv.cuinfo,"",@"SHT_NOTE"
	.sectionflags	@"SHF_NOTE_NV_CUINFO"
        /*0018*/ 	.short	0x0002
        /*001a*/ 	.short	0x005a
        /*001c*/ 	.short	0x0082
	.zero		2


//--------------------- .nv.info                  --------------------------
	.section	.nv.info,"",@"SHT_CUDA_INFO"
	.align	4


	//----- nvinfo : EIATTR_REGCOUNT
	.align		4
        /*0000*/ 	.byte	0x04, 0x2f
        /*0002*/ 	.short	(.L_12 - .L_11)
	.align		4
.L_11:
        /*0004*/ 	.word	index@(_ZN7cutlass13device_kernelINS_4gemm6kernel13GemmUniversalIN4cute5tupleIJiiiiEEENS1_10collective13CollectiveMmaINS1_37MainloopSm90TmaGmmaWarpSpecializedFP8ILi9ENS5_IJNS4_1CILi2EEENSA_ILi1EEESC_EEENS1_35KernelTmaWarpSpecializedCooperativeEEENS5_IJNSA_ILi256EEENSA_ILi128EEENSA_ILi64EEEEEENS_12float_e4m3_tENS5_IJlSC_lEEESK_SL_NS4_8TiledMMAINS4_8MMA_AtomIJNS4_4SM904GMMA31MMA_64x128x32_F32E4M3E4M3_SS_TNILNSP_7ScaleInE1ELSR_1EEEEEENS4_6LayoutISD_NS5_IJSC_NSA_ILi0EEESV_EEEEENS5_IJNS4_10UnderscoreESY_SY_EEEEENS4_13SM90_TMA_LOADENS4_14ComposedLayoutINS4_7SwizzleILi2ELi4ELi3EEENS4_18smem_ptr_flag_bitsILi8EEENSU_INS5_IJNSA_ILi8EEESI_EEENS5_IJSI_SC_EEEEEEEvNS4_8identityENS4_23SM90_TMA_LOAD_MULTICASTES1B_vS1C_EENS_8epilogue10collective6detail29Sm90TmaWarpSpecializedAdapterINS1G_15DefaultEpilogueISK_SL_SL_NS1F_6thread17LinearCombinationISK_Li1EffLNS1K_9ScaleType4KindE0ELNS_15FloatRoundStyleE2ESK_EENS1_15EpilogueDefaultEEEEEvvEEEEvNT_6ParamsE)
        /*0008*/ 	.word	0x000000a8


	//----- nvinfo : EIATTR_FRAME_SIZE
	.align		4
.L_12:
        /*000c*/ 	.byte	0x04, 0x11
        /*000e*/ 	.short	(.L_14 - .L_13)
	.align		4
.L_13:
        /*0010*/ 	.word	index@(_ZN7cutlass13device_kernelINS_4gemm6kernel13GemmUniversalIN4cute5tupleIJiiiiEEENS1_10collective13CollectiveMmaINS1_37MainloopSm90TmaGmmaWarpSpecializedFP8ILi9ENS5_IJNS4_1CILi2EEENSA_ILi1EEESC_EEENS1_35KernelTmaWarpSpecializedCooperativeEEENS5_IJNSA_ILi256EEENSA_ILi128EEENSA_ILi64EEEEEENS_12float_e4m3_tENS5_IJlSC_lEEESK_SL_NS4_8TiledMMAINS4_8MMA_AtomIJNS4_4SM904GMMA31MMA_64x128x32_F32E4M3E4M3_SS_TNILNSP_7ScaleInE1ELSR_1EEEEEENS4_6LayoutISD_NS5_IJSC_NSA_ILi0EEESV_EEEEENS5_IJNS4_10UnderscoreESY_SY_EEEEENS4_13SM90_TMA_LOADENS4_14ComposedLayoutINS4_7SwizzleILi2ELi4ELi3EEENS4_18smem_ptr_flag_bitsILi8EEENSU_INS5_IJNSA_ILi8EEESI_EEENS5_IJSI_SC_EEEEEEEvNS4_8identityENS4_23SM90_TMA_LOAD_MULTICASTES1B_vS1C_EENS_8epilogue10collective6detail29Sm90TmaWarpSpecializedAdapterINS1G_15DefaultEpilogueISK_SL_SL_NS1F_6thread17LinearCombinationISK_Li1EffLNS1K_9ScaleType4KindE0ELNS_15FloatRoundStyleE2ESK_EENS1_15EpilogueDefaultEEEEEvvEEEEvNT_6ParamsE)
        /*0014*/ 	.word	0x00000108


	//----- nvinfo : EIATTR_MIN_STACK_SIZE
	.align		4
.L_14:
        /*0018*/ 	.byte	0x04, 0x12
        /*001a*/ 	.short	(.L_16 - .L_15)
	.align		4
.L_15:
        /*001c*/ 	.word	index@(_ZN7cutlass13device_kernelINS_4gemm6kernel13GemmUniversalIN4cute5tupleIJiiiiEEENS1_10collective13CollectiveMmaINS1_37MainloopSm90TmaGmmaWarpSpecializedFP8ILi9ENS5_IJNS4_1CILi2EEENSA_ILi1EEESC_EEENS1_35KernelTmaWarpSpecializedCooperativeEEENS5_IJNSA_ILi256EEENSA_ILi128EEENSA_ILi64EEEEEENS_12float_e4m3_tENS5_IJlSC_lEEESK_SL_NS4_8TiledMMAINS4_8MMA_AtomIJNS4_4SM904GMMA31MMA_64x128x32_F32E4M3E4M3_SS_TNILNSP_7ScaleInE1ELSR_1EEEEEENS4_6LayoutISD_NS5_IJSC_NSA_ILi0EEESV_EEEEENS5_IJNS4_10UnderscoreESY_SY_EEEEENS4_13SM90_TMA_LOADENS4_14ComposedLayoutINS4_7SwizzleILi2ELi4ELi3EEENS4_18smem_ptr_flag_bitsILi8EEENSU_INS5_IJNSA_ILi8EEESI_EEENS5_IJSI_SC_EEEEEEEvNS4_8identityENS4_23SM90_TMA_LOAD_MULTICASTES1B_vS1C_EENS_8epilogue10collective6detail29Sm90TmaWarpSpecializedAdapterINS1G_15DefaultEpilogueISK_SL_SL_NS1F_6thread17LinearCombinationISK_Li1EffLNS1K_9ScaleType4KindE0ELNS_15FloatRoundStyleE2ESK_EENS1_15EpilogueDefaultEEEEEvvEEEEvNT_6ParamsE)
        /*0020*/ 	.word	0x00000108
.L_16:


//--------------------- .nv.compat                --------------------------
	.section	.nv.compat,"",@"SHT_CUDA_COMPAT_INFO"
	.align	4
        /*0000*/ 	.byte	0x02, 0x09, 0x01, 0x00, 0x02, 0x02, 0x04, 0x00, 0x02, 0x05, 0x05, 0x00, 0x03, 0x07, 0x01, 0x01
        /*0010*/ 	.byte	0x02, 0x03, 0x01, 0x00, 0x02, 0x06, 0x01, 0x00, 0x04, 0x0b, 0x08, 0x00, 0x00, 0x00, 0x00, 0x00
        /*0020*/ 	.byte	0x00, 0x00, 0x00, 0x00


//--------------------- .nv.info._ZN7cutlass13device_kernelINS_4gemm6kernel13GemmUniversalIN4cute5tupleIJiiiiEEENS1_10collective13CollectiveMmaINS1_37MainloopSm90TmaGmmaWarpSpecializedFP8ILi9ENS5_IJNS4_1CILi2EEENSA_ILi1EEESC_EEENS1_35KernelTmaWarpSpecializedCooperativeEEENS5_IJNSA_ILi256EEENSA_ILi128EEENSA_ILi64EEEEEENS_12float_e4m3_tENS5_IJlSC_lEEESK_SL_NS4_8TiledMMAINS4_8MMA_AtomIJNS4_4SM904GMMA31MMA_64x128x32_F32E4M3E4M3_SS_TNILNSP_7ScaleInE1ELSR_1EEEEEENS4_6LayoutISD_NS5_IJSC_NSA_ILi0EEESV_EEEEENS5_IJNS4_10UnderscoreESY_SY_EEEEENS4_13SM90_TMA_LOADENS4_14ComposedLayoutINS4_7SwizzleILi2ELi4ELi3EEENS4_18smem_ptr_flag_bitsILi8EEENSU_INS5_IJNSA_ILi8EEESI_EEENS5_IJSI_SC_EEEEEEEvNS4_8identityENS4_23SM90_TMA_LOAD_MULTICASTES1B_vS1C_EENS_8epilogue10collective6detail29Sm90TmaWarpSpecializedAdapterINS1G_15DefaultEpilogueISK_SL_SL_NS1F_6thread17LinearCombinationISK_Li1EffLNS1K_9ScaleType4KindE0ELNS_15FloatRoundStyleE2ESK_EENS1_15EpilogueDefaultEEEEEvvEEEEvNT_6ParamsE --------------------------
	.section	.nv.info._ZN7cutlass13device_kernelINS_4gemm6kernel13GemmUniversalIN4cute5tupleIJiiiiEEENS1_10collective13CollectiveMmaINS1_37MainloopSm90TmaGmmaWarpSpecializedFP8ILi9ENS5_IJNS4_1CILi2EEENSA_ILi1EEESC_EEENS1_35KernelTmaWarpSpecializedCooperativeEEENS5_IJNSA_ILi256EEENSA_ILi128EEENSA_ILi64EEEEEENS_12float_e4m3_tENS5_IJlSC_lEEESK_SL_NS4_8TiledMMAINS4_8MMA_AtomIJNS4_4SM904GMMA31MMA_64x128x32_F32E4M3E4M3_SS_TNILNSP_7ScaleInE1ELSR_1EEEEEENS4_6LayoutISD_NS5_IJSC_NSA_ILi0EEESV_EEEEENS5_IJNS4_10UnderscoreESY_SY_EEEEENS4_13SM90_TMA_LOADENS4_14ComposedLayoutINS4_7SwizzleILi2ELi4ELi3EEENS4_18smem_ptr_flag_bitsILi8EEENSU_INS5_IJNSA_ILi8EEESI_EEENS5_IJSI_SC_EEEEEEEvNS4_8identityENS4_23SM90_TMA_LOAD_MULTICASTES1B_vS1C_EENS_8epilogue10collective6detail29Sm90TmaWarpSpecializedAdapterINS1G_15DefaultEpilogueISK_SL_SL_NS1F_6thread17LinearCombinationISK_Li1EffLNS1K_9ScaleType4KindE0ELNS_15FloatRoundStyleE2ESK_EENS1_15EpilogueDefaultEEEEEvvEEEEvNT_6ParamsE,"",@"SHT_CUDA_INFO"
	.sectionflags	@""
	.align	4


	//----- nvinfo : EIATTR_CUDA_API_VERSION
	.align		4
        /*0000*/ 	.byte	0x04, 0x37
        /*0002*/ 	.short	(.L_18 - .L_17)
.L_17:
        /*0004*/ 	.word	0x00000082


	//----- nvinfo : EIATTR_KPARAM_INFO
	.align		4
.L_18:
        /*0008*/ 	.byte	0x04, 0x17
        /*000a*/ 	.short	(.L_20 - .L_19)
.L_19:
        /*000c*/ 	.word	0x00000000
        /*0010*/ 	.short	0x0000
        /*0012*/ 	.short	0x0070
        /*0014*/ 	.byte	0x00, 0xf0, 0x01, 0x10


	//----- nvinfo : EIATTR_SPARSE_MMA_MASK
	.align		4
.L_20:
        /*0018*/ 	.byte	0x03, 0x50
        /*001a*/ 	.short	0x0000


	//----- nvinfo : EIATTR_MAXREG_COUNT
	.align		4
        /*001c*/ 	.byte	0x03, 0x1b
        /*001e*/ 	.short	0x00a8


	//----- nvinfo : EIATTR_NUM_BARRIERS
	.align		4
        /*0020*/ 	.byte	0x02, 0x4c
        /*0022*/ 	.byte	0x01
	.zero		1


	//----- nvinfo : EIATTR_ANNOTATIONS
	.align		4
        /*0024*/ 	.byte	0x04, 0x55
        /*0026*/ 	.short	(.L_22 - .L_21)


	//   ....[0]....
.L_21:
        /*0028*/ 	.word	0x00000001
        /*002c*/ 	.byte	0xe0, 0x07, 0x00, 0x00, 0x01, 0x00, 0x00, 0x00, 0xd0, 0x08, 0x00, 0x00, 0x01, 0x00, 0x00, 0x00
        /* <DEDUP_REMOVED lines=198> */
        /*0c9c*/ 	.byte	0x70, 0x09, 0x01, 0x00


	//----- nvinfo : EIATTR_MERCURY_ISA_VERSION
	.align		4
.L_22:
        /*0ca0*/ 	.byte	0x03, 0x5f
        /*0ca2*/ 	.short	0x0101


	//----- nvinfo : EIATTR_INT_WARP_WIDE_INSTR_OFFSETS
	.align		4
        /*0ca4*/ 	.byte	0x04, 0x31
        /*0ca6*/ 	.short	(.L_24 - .L_23)


	//   ....[0]....
.L_23:
        /*0ca8*/ 	.word	0x00000620


	//   ....[1]....
        /*0cac*/ 	.word	0x00000640


	//   ....[2]....
        /*0cb0*/ 	.word	0x000007b0


	//----- nvinfo : EIATTR_COOP_GROUP_MASK_REGIDS
	.align		4
.L_24:
        /*0cb4*/ 	.byte	0x04, 0x29
        /*0cb6*/ 	.short	(.L_26 - .L_25)


	//   ....[0]....
.L_25:
        /*0cb8*/ 	.word	0xffffffff


	//   ....[1]....
        /*0cbc*/ 	.word	0xffffffff


	//   ....[2]....
        /*0cc0*/ 	.word	0xffffffff


	//   ....[3]....
        /*0cc4*/ 	.word	0xffffffff


	//   ....[4]....
        /*0cc8*/ 	.word	0xffffffff


	//   ....[5]....
        /*0ccc*/ 	.word	0xffffffff


	//----- nvinfo : EIATTR_COOP_GROUP_INSTR_OFFSETS
	.align		4
.L_26:
        /*0cd0*/ 	.byte	0x04, 0x28
        /*0cd2*/ 	.short	(.L_28 - .L_27)


	//   ....[0]....
.L_27:
        /*0cd4*/ 	.word	0x00000070


	//   ....[1]....
        /*0cd8*/ 	.word	0x00000080


	//   ....[2]....
        /*0cdc*/ 	.word	0x000001a0


	//   ....[3]....
        /*0ce0*/ 	.word	0x00000490


	//   ....[4]....
        /*0ce4*/ 	.word	0x00000910


	//   ....[5]....
        /*0ce8*/ 	.word	0x00001690


	//----- nvinfo : EIATTR_REG_RECONFIG
	.align		4
.L_28:
        /*0cec*/ 	.byte	0x01, 0x54
	.zero		2


	//----- nvinfo : EIATTR_MBARRIER_INSTR_OFFSETS
	.align		4
        /*0cf0*/ 	.byte	0x04, 0x39
        /*0cf2*/ 	.short	(.L_30 - .L_29)


	//   ....[0]....
.L_29:
        /*0cf4*/ 	.word	0x00000340
        /*0cf8*/ 	.word	0x000000ff
        /*0cfc*/ 	.word	0x00000000
        /*0d00*/ 	.short	0x0100
        /*0d02*/ 	.byte	0x09
	.zero		1


	//   ....[1]....
        /*0d04*/ 	.word	0x00000350
        /*0d08*/ 	.word	0x000000ff
        /*0d0c*/ 	.word	0x00000048
        /*0d10*/ 	.short	0x0100
        /*0d12*/ 	.byte	0x09
	.zero		1


	//   ....[2]....
        /*0d14*/ 	.word	0x00000360
        /*0d18*/ 	.word	0x000000ff
        /*0d1c*/ 	.word	0x00000008
        /*0d20*/ 	.short	0x0100
        /*0d22*/ 	.byte	0x09
	.zero		1


	//   ....[3]....
        /*0d24*/ 	.word	0x00000370
        /*0d28*/ 	.word	0x000000ff
        /*0d2c*/ 	.word	0x00000050
        /*0d30*/ 	.short	0x0100
        /*0d32*/ 	.byte	0x09
	.zero		1


	//   ....[4]....
        /*0d34*/ 	.word	0x00000380
        /*0d38*/ 	.word	0x000000ff
        /*0d3c*/ 	.word	0x00000010
        /*0d40*/ 	.short	0x0100
        /*0d42*/ 	.byte	0x09
	.zero		1


	//   ....[5]....
        /*0d44*/ 	.word	0x00000390
        /*0d48*/ 	.word	0x000000ff
        /*0d4c*/ 	.word	0x00000058
        /*0d50*/ 	.short	0x0100
        /*0d52*/ 	.byte	0x09
	.zero		1


	//   ....[6]....
        /*0d54*/ 	.word	0x000003a0
        /*0d58*/ 	.word	0x000000ff
        /*0d5c*/ 	.word	0x00000018
        /*0d60*/ 	.short	0x0100
        /*0d62*/ 	.byte	0x09
	.zero		1


	//   ....[7]....
        /*0d64*/ 	.word	0x000003b0
        /*0d68*/ 	.word	0x000000ff
        /*0d6c*/ 	.word	0x00000060
        /*0d70*/ 	.short	0x0100
        /*0d72*/ 	.byte	0x09
	.zero		1


	//   ....[8]....
        /*0d74*/ 	.word	0x000003c0
        /*0d78*/ 	.word	0x000000ff
        /*0d7c*/ 	.word	0x00000020
        /*0d80*/ 	.short	0x0100
        /*0d82*/ 	.byte	0x09
	.zero		1


	//   ....[9]....
        /*0d84*/ 	.word	0x000003d0
        /*0d88*/ 	.word	0x000000ff
        /*0d8c*/ 	.word	0x00000068
        /*0d90*/ 	.short	0x0100
        /*0d92*/ 	.byte	0x09
	.zero		1


	//   ....[10]....
        /*0d94*/ 	.word	0x000003e0
        /*0d98*/ 	.word	0x000000ff
        /*0d9c*/ 	.word	0x00000028
        /*0da0*/ 	.short	0x0100
        /*0da2*/ 	.byte	0x09
	.zero		1


	//   ....[11]....
        /*0da4*/ 	.word	0x000003f0
        /*0da8*/ 	.word	0x000000ff
        /*0dac*/ 	.word	0x00000070
        /*0db0*/ 	.short	0x0100
        /*0db2*/ 	.byte	0x09
	.zero		1


	//   ....[12]....
        /*0db4*/ 	.word	0x00000400
        /*0db8*/ 	.word	0x000000ff
        /*0dbc*/ 	.word	0x00000030
        /*0dc0*/ 	.short	0x0100
        /*0dc2*/ 	.byte	0x09
	.zero		1


	//   ....[13]....
        /*0dc4*/ 	.word	0x00000410
        /*0dc8*/ 	.word	0x000000ff
        /*0dcc*/ 	.word	0x00000078
        /*0dd0*/ 	.short	0x0100
        /*0dd2*/ 	.byte	0x09
	.zero		1


	//   ....[14]....
        /*0dd4*/ 	.word	0x00000420
        /*0dd8*/ 	.word	0x000000ff
        /*0ddc*/ 	.word	0x00000038
        /*0de0*/ 	.short	0x0100
        /*0de2*/ 	.byte	0x09
	.zero		1


	//   ....[15]....
        /*0de4*/ 	.word	0x00000430
        /*0de8*/ 	.word	0x000000ff
        /*0dec*/ 	.word	0x00000080
        /*0df0*/ 	.short	0x0100
        /*0df2*/ 	.byte	0x09
	.zero		1


	//   ....[16]....
        /*0df4*/ 	.word	0x00000440
        /*0df8*/ 	.word	0x000000ff
        /*0dfc*/ 	.word	0x00000040
        /*0e00*/ 	.short	0x0100
        /*0e02*/ 	.byte	0x09
	.zero		1


	//   ....[17]....
        /*0e04*/ 	.word	0x00000450
        /*0e08*/ 	.word	0x000000ff
        /*0e0c*/ 	.word	0x00000088
        /*0e10*/ 	.short	0x0100
        /*0e12*/ 	.byte	0x09
	.zero		1


	//   ....[18]....
        /*0e14*/ 	.word	0x00000840
        /*0e18*/ 	.word	0x000000ff
        /*0e1c*/ 	.word	0x000000a0
        /*0e20*/ 	.short	0x0100
        /*0e22*/ 	.byte	0x06
	.zero		1


	//   ....[19]....
        /*0e24*/ 	.word	0x000008b0
        /*0e28*/ 	.word	0x000000ff
        /*0e2c*/ 	.word	0x000000a8
        /*0e30*/ 	.short	0x0100
        /*0e32*/ 	.byte	0x06
	.zero		1


	//   ....[20]....
        /*0e34*/ 	.word	0x00001ea0
        /*0e38*/ 	.word	0x000000ff
        /*0e3c*/ 	.word	0x00000000
        /*0e40*/ 	.short	0x010a
        /*0e42*/ 	.byte	0x06
	.zero		1


	//   ....[21]....
        /*0e44*/ 	.word	0x00001ee0
        /*0e48*/ 	.word	0x000000ff
        /*0e4c*/ 	.word	0x00000000
        /*0e50*/ 	.short	0x010a
        /*0e52*/ 	.byte	0x06
	.zero		1


	//   ....[22]....
        /*0e54*/ 	.word	0x00003170
        /*0e58*/ 	.word	0x000000ff
        /*0e5c*/ 	.word	0x00000000
        /*0e60*/ 	.short	0x010a
        /*0e62*/ 	.byte	0x10
	.zero		1


	//   ....[23]....
        /*0e64*/ 	.word	0x000031b0
        /*0e68*/ 	.word	0x000000ff
        /*0e6c*/ 	.word	0x00000000
        /*0e70*/ 	.short	0x010a
        /*0e72*/ 	.byte	0x10
	.zero		1


	//   ....[24]....
        /*0e74*/ 	.word	0x000042c0
        /*0e78*/ 	.word	0x000000e5
        /*0e7c*/ 	.word	0x00000000
        /*0e80*/ 	.short	0x0101
        /*0e82*/ 	.byte	0x3f
	.zero		1


	//   ....[25]....
        /*0e84*/ 	.word	0x000054e0
        /*0e88*/ 	.word	0x00000018
        /*0e8c*/ 	.word	0x00000000
        /*0e90*/ 	.short	0x0101
        /*0e92*/ 	.byte	0x3f
	.zero		1


	//   ....[26]....
        /*0e94*/ 	.word	0x0000f8a0
        /*0e98*/ 	.word	0x0000000d
        /*0e9c*/ 	.word	0x00000048
        /*0ea0*/ 	.short	0x010a
        /*0ea2*/ 	.byte	0x3f
	.zero		1


	//   ....[27]....
        /*0ea4*/ 	.word	0x0000fc80
        /*0ea8*/ 	.word	0x00000004
        /*0eac*/ 	.word	0x000000a8
        /*0eb0*/ 	.short	0x0101
        /*0eb2*/ 	.byte	0x3f
	.zero		1


	//   ....[28]....
        /*0eb4*/ 	.word	0x000103f0
        /*0eb8*/ 	.word	0x00000005
        /*0ebc*/ 	.word	0x00000000
        /*0ec0*/ 	.short	0x010a
        /*0ec2*/ 	.byte	0x3f
	.zero		1


	//   ....[29]....
        /*0ec4*/ 	.word	0x00010470
        /*0ec8*/ 	.word	0x00000007
        /*0ecc*/ 	.word	0x00000000
        /*0ed0*/ 	.short	0x010a
        /*0ed2*/ 	.byte	0x3f
	.zero		1


	//   ....[30]....
        /*0ed4*/ 	.word	0x00010500
        /*0ed8*/ 	.word	0x00000006
        /*0edc*/ 	.word	0x00000000
        /*0ee0*/ 	.short	0x010a
        /*0ee2*/ 	.byte	0x3f
	.zero		1


	//   ....[31]....
        /*0ee4*/ 	.word	0x00010590
        /*0ee8*/ 	.word	0x00000007
        /*0eec*/ 	.word	0x00000000
        /*0ef0*/ 	.short	0x010a
        /*0ef2*/ 	.byte	0x3f
	.zero		1


	//   ....[32]....
        /*0ef4*/ 	.word	0x00010620
        /*0ef8*/ 	.word	0x00000006
        /*0efc*/ 	.word	0x00000000
        /*0f00*/ 	.short	0x010a
        /*0f02*/ 	.byte	0x3f
	.zero		1


	//   ....[33]....
        /*0f04*/ 	.word	0x000106b0
        /*0f08*/ 	.word	0x00000007
        /*0f0c*/ 	.word	0x00000000
        /*0f10*/ 	.short	0x010a
        /*0f12*/ 	.byte	0x3f
	.zero		1


	//   ....[34]....
        /*0f14*/ 	.word	0x00010740
        /*0f18*/ 	.word	0x00000006
        /*0f1c*/ 	.word	0x00000000
        /*0f20*/ 	.short	0x010a
        /*0f22*/ 	.byte	0x3f
	.zero		1


	//   ....[35]....
        /*0f24*/ 	.word	0x000107d0
        /*0f28*/ 	.word	0x00000007
        /*0f2c*/ 	.word	0x00000000
        /*0f30*/ 	.short	0x010a
        /*0f32*/ 	.byte	0x3f
	.zero		1


	//   ....[36]....
        /*0f34*/ 	.word	0x00010860
        /*0f38*/ 	.word	0x00000003
        /*0f3c*/ 	.word	0x00000000
        /*0f40*/ 	.short	0x010a
        /*0f42*/ 	.byte	0x3f
	.zero		1


	//   ....[37]....
        /*0f44*/ 	.word	0x000108d0
        /*0f48*/ 	.word	0x00000003
        /*0f4c*/ 	.word	0x00000000
        /*0f50*/ 	.short	0x010a
        /*0f52*/ 	.byte	0x3f
	.zero		1


	//   ....[38]....
        /*0f54*/ 	.word	0x00010940
        /*0f58*/ 	.word	0x00000000
        /*0f5c*/ 	.word	0x00000000
        /*0f60*/ 	.short	0x010a
        /*0f62*/ 	.byte	0x3f
	.zero		1


	//   ....[39]....
        /*0f64*/ 	.word	0x00010a20
        /*0f68*/ 	.word	0x0000000d
        /*0f6c*/ 	.word	0x00000048
        /*0f70*/ 	.short	0x010a
        /*0f72*/ 	.byte	0x3f
	.zero		1


	//   ....[40]....
        /*0f74*/ 	.word	0x00010af0
        /*0f78*/ 	.word	0x00000005
        /*0f7c*/ 	.word	0x00000000
        /*0f80*/ 	.short	0x010a
        /*0f82*/ 	.byte	0x3f
	.zero		1


	//   ....[41]....
        /*0f84*/ 	.word	0x00010b40
        /*0f88*/ 	.word	0x00000007
        /*0f8c*/ 	.word	0x00000000
        /*0f90*/ 	.short	0x010a
        /*0f92*/ 	.byte	0x3f
	.zero		1


	//   ....[42]....
        /*0f94*/ 	.word	0x00010b90
        /*0f98*/ 	.word	0x00000006
        /*0f9c*/ 	.word	0x00000000
        /*0fa0*/ 	.short	0x010a
        /*0fa2*/ 	.byte	0x3f
	.zero		1


	//   ....[43]....
        /*0fa4*/ 	.word	0x00010be0
        /*0fa8*/ 	.word	0x00000007
        /*0fac*/ 	.word	0x00000000
        /*0fb0*/ 	.short	0x010a
        /*0fb2*/ 	.byte	0x3f
	.zero		1


	//   ....[44]....
        /*0fb4*/ 	.word	0x00010c30
        /*0fb8*/ 	.word	0x00000006
        /*0fbc*/ 	.word	0x00000000
        /*0fc0*/ 	.short	0x010a
        /*0fc2*/ 	.byte	0x3f
	.zero		1


	//   ....[45]....
        /*0fc4*/ 	.word	0x00010c80
        /*0fc8*/ 	.word	0x00000007
        /*0fcc*/ 	.word	0x00000000
        /*0fd0*/ 	.short	0x010a
        /*0fd2*/ 	.byte	0x3f
	.zero		1


	//   ....[46]....
        /*0fd4*/ 	.word	0x00010cd0
        /*0fd8*/ 	.word	0x00000006
        /*0fdc*/ 	.word	0x00000000
        /*0fe0*/ 	.short	0x010a
        /*0fe2*/ 	.byte	0x3f
	.zero		1


	//   ....[47]....
        /*0fe4*/ 	.word	0x00010d20
        /*0fe8*/ 	.word	0x00000007
        /*0fec*/ 	.word	0x00000000
        /*0ff0*/ 	.short	0x010a
        /*0ff2*/ 	.byte	0x3f
	.zero		1


	//----- nvinfo : EIATTR_NUM_MBARRIERS
	.align		4
.L_30:
        /*0ff4*/ 	.byte	0x03, 0x38
        /*0ff6*/ 	.short	0x0014


	//----- nvinfo : EIATTR_EXIT_INSTR_OFFSETS
	.align		4
        /*0ff8*/ 	.byte	0x04, 0x1c
        /*0ffa*/ 	.short	(.L_32 - .L_31)


	//   ....[0]....
.L_31:
        /*0ffc*/ 	.word	0x00000aa0


	//   ....[1]....
        /*1000*/ 	.word	0x00001330


	//   ....[2]....
        /*1004*/ 	.word	0x0000ef80


	//   ....[3]....
        /*1008*/ 	.word	0x0000f510


	//   ....[4]....
        /*100c*/ 	.word	0x000108b0


	//----- nvinfo : EIATTR_MAX_THREADS
	.align		4
.L_32:
        /*1010*/ 	.byte	0x04, 0x05
        /*1012*/ 	.short	(.L_34 - .L_33)
.L_33:
        /*1014*/ 	.word	0x00000180
        /*1018*/ 	.word	0x00000001
        /*101c*/ 	.word	0x00000001


	//----- nvinfo : EIATTR_CRS_STACK_SIZE
	.align		4
.L_34:
        /*1020*/ 	.byte	0x04, 0x1e
        /*1022*/ 	.short	(.L_36 - .L_35)
.L_35:
        /*1024*/ 	.word	0x00000000


	//----- nvinfo : EIATTR_CBANK_PARAM_SIZE
	.align		4
.L_36:
        /*1028*/ 	.byte	0x03, 0x19
        /*102a*/ 	.short	0x0470


	//----- nvinfo : EIATTR_PARAM_CBANK
	.align		4
        /*102c*/ 	.byte	0x04, 0x0a
        /*102e*/ 	.short	(.L_38 - .L_37)
	.align		4
.L_37:
        /*1030*/ 	.word	index@(.nv.constant0._ZN7cutlass13device_kernelINS_4gemm6kernel13GemmUniversalIN4cute5tupleIJiiiiEEENS1_10collective13CollectiveMmaINS1_37MainloopSm90TmaGmmaWarpSpecializedFP8ILi9ENS5_IJNS4_1CILi2EEENSA_ILi1EEESC_EEENS1_35KernelTmaWarpSpecializedCooperativeEEENS5_IJNSA_ILi256EEENSA_ILi128EEENSA_ILi64EEEEEENS_12float_e4m3_tENS5_IJlSC_lEEESK_SL_NS4_8TiledMMAINS4_8MMA_AtomIJNS4_4SM904GMMA31MMA_64x128x32_F32E4M3E4M3_SS_TNILNSP_7ScaleInE1ELSR_1EEEEEENS4_6LayoutISD_NS5_IJSC_NSA_ILi0EEESV_EEEEENS5_IJNS4_10UnderscoreESY_SY_EEEEENS4_13SM90_TMA_LOADENS4_14ComposedLayoutINS4_7SwizzleILi2ELi4ELi3EEENS4_18smem_ptr_flag_bitsILi8EEENSU_INS5_IJNSA_ILi8EEESI_EEENS5_IJSI_SC_EEEEEEEvNS4_8identityENS4_23SM90_TMA_LOAD_MULTICASTES1B_vS1C_EENS_8epilogue10collective6detail29Sm90TmaWarpSpecializedAdapterINS1G_15DefaultEpilogueISK_SL_SL_NS1F_6thread17LinearCombinationISK_Li1EffLNS1K_9ScaleType4KindE0ELNS_15FloatRoundStyleE2ESK_EENS1_15EpilogueDefaultEEEEEvvEEEEvNT_6ParamsE)
        /*1034*/ 	.short	0x0210
        /*1036*/ 	.short	0x0470


	//----- nvinfo : EIATTR_SW_WAR
	.align		4
.L_38:
        /*1038*/ 	.byte	0x04, 0x36
        /*103a*/ 	.short	(.L_40 - .L_39)
.L_39:
        /*103c*/ 	.word	0x00000008
.L_40:


//--------------------- .nv.callgraph             --------------------------
	.section	.nv.callgraph,"",@"SHT_CUDA_CALLGRAPH"
	.align	4
	.sectionentsize	8
	.align		4
        /*0000*/ 	.word	0x00000000
	.align		4
        /*0004*/ 	.word	0xffffffff
	.align		4
        /*0008*/ 	.word	0x00000000
	.align		4
        /*000c*/ 	.word	0xfffffffe
	.align		4
        /*0010*/ 	.word	0x00000000
	.align		4
        /*0014*/ 	.word	0xfffffffd
	.align		4
        /*0018*/ 	.word	0x00000000
	.align		4
        /*001c*/ 	.word	0xfffffffc


//--------------------- .nv.constant4             --------------------------
	.section	.nv.constant4,"a",@progbits
	.align	8
	.align		8
.nv.constant4:
        /*0000*/ 	.dword	_ZN40_INTERNAL_533278d5_4_k_cu_3d63b689_173734cuda3std3__45__cpo5beginE
	.align		8
        /*0008*/ 	.dword	_ZN40_INTERNAL_533278d5_4_k_cu_3d63b689_173734cuda3std3__45__cpo3endE
	.align		8
        /*0010*/ 	.dword	_ZN40_INTERNAL_533278d5_4_k_cu_3d63b689_173734cuda3std3__45__cpo6cbeginE
	.align		8
        /*0018*/ 	.dword	_ZN40_INTERNAL_533278d5_4_k_cu_3d63b689_173734cuda3std3__45__cpo4cendE
	.align		8
        /*0020*/ 	.dword	_ZN40_INTERNAL_533278d5_4_k_cu_3d63b689_173734cuda3std3__442_GLOBAL__N__533278d5_4_k_cu_3d63b689_173736ignoreE
	.align		8
        /*0028*/ 	.dword	_ZN40_INTERNAL_533278d5_4_k_cu_3d63b689_173734cuda3std3__419piecewise_constructE
	.align		8
        /*0030*/ 	.dword	_ZN40_INTERNAL_533278d5_4_k_cu_3d63b689_173734cuda3std3__48in_placeE
	.align		8
        /*0038*/ 	.dword	_ZN40_INTERNAL_533278d5_4_k_cu_3d63b689_173734cuda3std6ranges3__45__cpo4swapE
	.align		8
        /*0040*/ 	.dword	_ZN40_INTERNAL_533278d5_4_k_cu_3d63b689_173734cuda3std6ranges3__45__cpo9iter_moveE
	.align		8
        /*0048*/ 	.dword	_ZN40_INTERNAL_533278d5_4_k_cu_3d63b689_173734cute7productE
	.align		8
        /*0050*/ 	.dword	_ZN40_INTERNAL_533278d5_4_k_cu_3d63b689_173734cute1_E


//--------------------- .text._ZN7cutlass13device_kernelINS_4gemm6kernel13GemmUniversalIN4cute5tupleIJiiiiEEENS1_10collective13CollectiveMmaINS1_37MainloopSm90TmaGmmaWarpSpecializedFP8ILi9ENS5_IJNS4_1CILi2EEENSA_ILi1EEESC_EEENS1_35KernelTmaWarpSpecializedCooperativeEEENS5_IJNSA_ILi256EEENSA_ILi128EEENSA_ILi64EEEEEENS_12float_e4m3_tENS5_IJlSC_lEEESK_SL_NS4_8TiledMMAINS4_8MMA_AtomIJNS4_4SM904GMMA31MMA_64x128x32_F32E4M3E4M3_SS_TNILNSP_7ScaleInE1ELSR_1EEEEEENS4_6LayoutISD_NS5_IJSC_NSA_ILi0EEESV_EEEEENS5_IJNS4_10UnderscoreESY_SY_EEEEENS4_13SM90_TMA_LOADENS4_14ComposedLayoutINS4_7SwizzleILi2ELi4ELi3EEENS4_18smem_ptr_flag_bitsILi8EEENSU_INS5_IJNSA_ILi8EEESI_EEENS5_IJSI_SC_EEEEEEEvNS4_8identityENS4_23SM90_TMA_LOAD_MULTICASTES1B_vS1C_EENS_8epilogue10collective6detail29Sm90TmaWarpSpecializedAdapterINS1G_15DefaultEpilogueISK_SL_SL_NS1F_6thread17LinearCombinationISK_Li1EffLNS1K_9ScaleType4KindE0ELNS_15FloatRoundStyleE2ESK_EENS1_15EpilogueDefaultEEEEEvvEEEEvNT_6ParamsE --------------------------
	.section	.text._ZN7cutlass13device_kernelINS_4gemm6kernel13GemmUniversalIN4cute5tupleIJiiiiEEENS1_10collective13CollectiveMmaINS1_37MainloopSm90TmaGmmaWarpSpecializedFP8ILi9ENS5_IJNS4_1CILi2EEENSA_ILi1EEESC_EEENS1_35KernelTmaWarpSpecializedCooperativeEEENS5_IJNSA_ILi256EEENSA_ILi128EEENSA_ILi64EEEEEENS_12float_e4m3_tENS5_IJlSC_lEEESK_SL_NS4_8TiledMMAINS4_8MMA_AtomIJNS4_4SM904GMMA31MMA_64x128x32_F32E4M3E4M3_SS_TNILNSP_7ScaleInE1ELSR_1EEEEEENS4_6LayoutISD_NS5_IJSC_NSA_ILi0EEESV_EEEEENS5_IJNS4_10UnderscoreESY_SY_EEEEENS4_13SM90_TMA_LOADENS4_14ComposedLayoutINS4_7SwizzleILi2ELi4ELi3EEENS4_18smem_ptr_flag_bitsILi8EEENSU_INS5_IJNSA_ILi8EEESI_EEENS5_IJSI_SC_EEEEEEEvNS4_8identityENS4_23SM90_TMA_LOAD_MULTICASTES1B_vS1C_EENS_8epilogue10collective6detail29Sm90TmaWarpSpecializedAdapterINS1G_15DefaultEpilogueISK_SL_SL_NS1F_6thread17LinearCombinationISK_Li1EffLNS1K_9ScaleType4KindE0ELNS_15FloatRoundStyleE2ESK_EENS1_15EpilogueDefaultEEEEEvvEEEEvNT_6ParamsE,"ax",@progbits
	.align	128
.text._ZN7cutlass13device_kernelINS_4gemm6kernel13GemmUniversalIN4cute5tupleIJiiiiEEENS1_10collective13CollectiveMmaINS1_37MainloopSm90TmaGmmaWarpSpecializedFP8ILi9ENS5_IJNS4_1CILi2EEENSA_ILi1EEESC_EEENS1_35KernelTmaWarpSpecializedCooperativeEEENS5_IJNSA_ILi256EEENSA_ILi128EEENSA_ILi64EEEEEENS_12float_e4m3_tENS5_IJlSC_lEEESK_SL_NS4_8TiledMMAINS4_8MMA_AtomIJNS4_4SM904GMMA31MMA_64x128x32_F32E4M3E4M3_SS_TNILNSP_7ScaleInE1ELSR_1EEEEEENS4_6LayoutISD_NS5_IJSC_NSA_ILi0EEESV_EEEEENS5_IJNS4_10UnderscoreESY_SY_EEEEENS4_13SM90_TMA_LOADENS4_14ComposedLayoutINS4_7SwizzleILi2ELi4ELi3EEENS4_18smem_ptr_flag_bitsILi8EEENSU_INS5_IJNSA_ILi8EEESI_EEENS5_IJSI_SC_EEEEEEEvNS4_8identityENS4_23SM90_TMA_LOAD_MULTICASTES1B_vS1C_EENS_8epilogue10collective6detail29Sm90TmaWarpSpecializedAdapterINS1G_15DefaultEpilogueISK_SL_SL_NS1F_6thread17LinearCombinationISK_Li1EffLNS1K_9ScaleType4KindE0ELNS_15FloatRoundStyleE2ESK_EENS1_15EpilogueDefaultEEEEEvvEEEEvNT_6ParamsE:
        .type           _ZN7cutlass13device_kernelINS_4gemm6kernel13GemmUniversalIN4cute5tupleIJiiiiEEENS1_10collective13CollectiveMmaINS1_37MainloopSm90TmaGmmaWarpSpecializedFP8ILi9ENS5_IJNS4_1CILi2EEENSA_ILi1EEESC_EEENS1_35KernelTmaWarpSpecializedCooperativeEEENS5_IJNSA_ILi256EEENSA_ILi128EEENSA_ILi64EEEEEENS_12float_e4m3_tENS5_IJlSC_lEEESK_SL_NS4_8TiledMMAINS4_8MMA_AtomIJNS4_4SM904GMMA31MMA_64x128x32_F32E4M3E4M3_SS_TNILNSP_7ScaleInE1ELSR_1EEEEEENS4_6LayoutISD_NS5_IJSC_NSA_ILi0EEESV_EEEEENS5_IJNS4_10UnderscoreESY_SY_EEEEENS4_13SM90_TMA_LOADENS4_14ComposedLayoutINS4_7SwizzleILi2ELi4ELi3EEENS4_18smem_ptr_flag_bitsILi8EEENSU_INS5_IJNSA_ILi8EEESI_EEENS5_IJSI_SC_EEEEEEEvNS4_8identityENS4_23SM90_TMA_LOAD_MULTICASTES1B_vS1C_EENS_8epilogue10collective6detail29Sm90TmaWarpSpecializedAdapterINS1G_15DefaultEpilogueISK_SL_SL_NS1F_6thread17LinearCombinationISK_Li1EffLNS1K_9ScaleType4KindE0ELNS_15FloatRoundStyleE2ESK_EENS1_15EpilogueDefaultEEEEEvvEEEEvNT_6ParamsE,@function
        .size           _ZN7cutlass13device_kernelINS_4gemm6kernel13GemmUniversalIN4cute5tupleIJiiiiEEENS1_10collective13CollectiveMmaINS1_37MainloopSm90TmaGmmaWarpSpecializedFP8ILi9ENS5_IJNS4_1CILi2EEENSA_ILi1EEESC_EEENS1_35KernelTmaWarpSpecializedCooperativeEEENS5_IJNSA_ILi256EEENSA_ILi128EEENSA_ILi64EEEEEENS_12float_e4m3_tENS5_IJlSC_lEEESK_SL_NS4_8TiledMMAINS4_8MMA_AtomIJNS4_4SM904GMMA31MMA_64x128x32_F32E4M3E4M3_SS_TNILNSP_7ScaleInE1ELSR_1EEEEEENS4_6LayoutISD_NS5_IJSC_NSA_ILi0EEESV_EEEEENS5_IJNS4_10UnderscoreESY_SY_EEEEENS4_13SM90_TMA_LOADENS4_14ComposedLayoutINS4_7SwizzleILi2ELi4ELi3EEENS4_18smem_ptr_flag_bitsILi8EEENSU_INS5_IJNSA_ILi8EEESI_EEENS5_IJSI_SC_EEEEEEEvNS4_8identityENS4_23SM90_TMA_LOAD_MULTICASTES1B_vS1C_EENS_8epilogue10collective6detail29Sm90TmaWarpSpecializedAdapterINS1G_15DefaultEpilogueISK_SL_SL_NS1F_6thread17LinearCombinationISK_Li1EffLNS1K_9ScaleType4KindE0ELNS_15FloatRoundStyleE2ESK_EENS1_15EpilogueDefaultEEEEEvvEEEEvNT_6ParamsE,(.L_x_345 - _ZN7cutlass13device_kernelINS_4gemm6kernel13GemmUniversalIN4cute5tupleIJiiiiEEENS1_10collective13CollectiveMmaINS1_37MainloopSm90TmaGmmaWarpSpecializedFP8ILi9ENS5_IJNS4_1CILi2EEENSA_ILi1EEESC_EEENS1_35KernelTmaWarpSpecializedCooperativeEEENS5_IJNSA_ILi256EEENSA_ILi128EEENSA_ILi64EEEEEENS_12float_e4m3_tENS5_IJlSC_lEEESK_SL_NS4_8TiledMMAINS4_8MMA_AtomIJNS4_4SM904GMMA31MMA_64x128x32_F32E4M3E4M3_SS_TNILNSP_7ScaleInE1ELSR_1EEEEEENS4_6LayoutISD_NS5_IJSC_NSA_ILi0EEESV_EEEEENS5_IJNS4_10UnderscoreESY_SY_EEEEENS4_13SM90_TMA_LOADENS4_14ComposedLayoutINS4_7SwizzleILi2ELi4ELi3EEENS4_18smem_ptr_flag_bitsILi8EEENSU_INS5_IJNSA_ILi8EEESI_EEENS5_IJSI_SC_EEEEEEEvNS4_8identityENS4_23SM90_TMA_LOAD_MULTICASTES1B_vS1C_EENS_8epilogue10collective6detail29Sm90TmaWarpSpecializedAdapterINS1G_15DefaultEpilogueISK_SL_SL_NS1F_6thread17LinearCombinationISK_Li1EffLNS1K_9ScaleType4KindE0ELNS_15FloatRoundStyleE2ESK_EENS1_15EpilogueDefaultEEEEEvvEEEEvNT_6ParamsE)
        .other          _ZN7cutlass13device_kernelINS_4gemm6kernel13GemmUniversalIN4cute5tupleIJiiiiEEENS1_10collective13CollectiveMmaINS1_37MainloopSm90TmaGmmaWarpSpecializedFP8ILi9ENS5_IJNS4_1CILi2EEENSA_ILi1EEESC_EEENS1_35KernelTmaWarpSpecializedCooperativeEEENS5_IJNSA_ILi256EEENSA_ILi128EEENSA_ILi64EEEEEENS_12float_e4m3_tENS5_IJlSC_lEEESK_SL_NS4_8TiledMMAINS4_8MMA_AtomIJNS4_4SM904GMMA31MMA_64x128x32_F32E4M3E4M3_SS_TNILNSP_7ScaleInE1ELSR_1EEEEEENS4_6LayoutISD_NS5_IJSC_NSA_ILi0EEESV_EEEEENS5_IJNS4_10UnderscoreESY_SY_EEEEENS4_13SM90_TMA_LOADENS4_14ComposedLayoutINS4_7SwizzleILi2ELi4ELi3EEENS4_18smem_ptr_flag_bitsILi8EEENSU_INS5_IJNSA_ILi8EEESI_EEENS5_IJSI_SC_EEEEEEEvNS4_8identityENS4_23SM90_TMA_LOAD_MULTICASTES1B_vS1C_EENS_8epilogue10collective6detail29Sm90TmaWarpSpecializedAdapterINS1G_15DefaultEpilogueISK_SL_SL_NS1F_6thread17LinearCombinationISK_Li1EffLNS1K_9ScaleType4KindE0ELNS_15FloatRoundStyleE2ESK_EENS1_15EpilogueDefaultEEEEEvvEEEEvNT_6ParamsE,@"STO_CUDA_ENTRY STV_DEFAULT"
_ZN7cutlass13device_kernelINS_4gemm6kernel13GemmUniversalIN4cute5tupleIJiiiiEEENS1_10collective13CollectiveMmaINS1_37MainloopSm90TmaGmmaWarpSpecializedFP8ILi9ENS5_IJNS4_1CILi2EEENSA_ILi1EEESC_EEENS1_35KernelTmaWarpSpecializedCooperativeEEENS5_IJNSA_ILi256EEENSA_ILi128EEENSA_ILi64EEEEEENS_12float_e4m3_tENS5_IJlSC_lEEESK_SL_NS4_8TiledMMAINS4_8MMA_AtomIJNS4_4SM904GMMA31MMA_64x128x32_F32E4M3E4M3_SS_TNILNSP_7ScaleInE1ELSR_1EEEEEENS4_6LayoutISD_NS5_IJSC_NSA_ILi0EEESV_EEEEENS5_IJNS4_10UnderscoreESY_SY_EEEEENS4_13SM90_TMA_LOADENS4_14ComposedLayoutINS4_7SwizzleILi2ELi4ELi3EEENS4_18smem_ptr_flag_bitsILi8EEENSU_INS5_IJNSA_ILi8EEESI_EEENS5_IJSI_SC_EEEEEEEvNS4_8identityENS4_23SM90_TMA_LOAD_MULTICASTES1B_vS1C_EENS_8epilogue10collective6detail29Sm90TmaWarpSpecializedAdapterINS1G_15DefaultEpilogueISK_SL_SL_NS1F_6thread17LinearCombinationISK_Li1EffLNS1K_9ScaleType4KindE0ELNS_15FloatRoundStyleE2ESK_EENS1_15EpilogueDefaultEEEEEvvEEEEvNT_6ParamsE:
[----:B------:R-:W0:Y:S02]  /*0000*/  LDC R1, c[0x0][0x28] ;  /* 0x00000a00ff017b82 */ /* 0x000e240000000800 */
[----:B0-----:R-:W-:Y:S01]  /*0010*/  VIADD R1, R1, 0xfffffef8 ;  /* 0xfffffef801017836 */ /* 0x001fe20000000000 */
[----:B------:R-:W0:Y:S01]  /*0020*/  S2R R4, SR_TID.X ;  /* 0x0000000000047919 */ /* 0x000e220000002100 */
[----:B------:R-:W-:Y:S01]  /*0030*/  ELECT P0, URZ, PT ;  /* 0x00000000003f782f */ /* 0x000fe20003800000 */
[----:B------:R-:W-:Y:S01]  /*0040*/  BSSY B0, `(.L_x_0) ;  /* 0x0000015000007945 */ /* 0x000fe20003800000 */
[--C-:B0-----:R-:W-:Y:S02]  /*0050*/  SHF.R.U32.HI R0, RZ, 0x5, R4.reuse ;  /* 0x00000005ff007819 */ /* 0x101fe40000011604 */
[----:B------:R-:W-:-:S03]  /*0060*/  SHF.R.U32.HI R2, RZ, 0x7, R4 ;  /* 0x00000007ff027819 */ /* 0x000fc60000011604 */
[----:B------:R-:W0:Y:S04]  /*0070*/  SHFL.IDX PT, R3, R0, RZ, 0x1f ;  /* 0x00001fff00037589 */ /* 0x000e2800000e0000 */
[----:B------:R-:W1:Y:S01]  /*0080*/  SHFL.IDX PT, R2, R2, RZ, 0x1f ;  /* 0x00001fff02027589 */ /* 0x000e6200000e0000 */
[----:B0-----:R-:W-:Y:S02]  /*0090*/  R2UR UR4, R3 ;  /* 0x00000000030472ca */ /* 0x001fe400000e0000 */
[----:B-1----:R-:W-:-:S11]  /*00a0*/  R2UR UR6, R2 ;  /* 0x00000000020672ca */ /* 0x002fd600000e0000 */
[----:B------:R-:W-:Y:S02]  /*00b0*/  USHF.R.S32.HI UR5, URZ, 0x1f, UR4 ;  /* 0x0000001f3f057899 */ /* 0x000fe40008011404 */
[----:B------:R-:W-:Y:S02]  /*00c0*/  ISETP.NE.OR P0, PT, RZ, UR4, !P0 ;  /* 0x00000004ff007c0c */ /* 0x000fe4000c705670 */
[----:B------:R-:W-:-:S04]  /*00d0*/  ULEA.HI UR5, UR5, UR4, URZ, 0x2 ;  /* 0x0000000405057291 */ /* 0x000fc8000f8f103f */
[----:B------:R-:W-:-:S04]  /*00e0*/  ULOP3.LUT UR5, UR5, 0xfffffffc, URZ, 0xc0, !UPT ;  /* 0xfffffffc05057892 */ /* 0x000fc8000f8ec03f */
[----:B------:R-:W-:-:S03]  /*00f0*/  UIADD3 UR8, UR4, -UR5, URZ ;  /* 0x8000000504087290 */ /* 0x000fc6000fffe03f */
[----:B------:R-:W-:Y:S09]  /*0100*/  @P0 BRA `(.L_x_1) ;  /* 0x0000000000200947 */ /* 0x000ff20003800000 */
[----:B------:R-:W-:Y:S02]  /*0110*/  ULDC.64 UR4, c[0x0][0x198] ;  /* 0x0000660000047ab9 */ /* 0x000fe40000000a00 */
[----:B------:R-:W-:Y:S02]  /*0120*/  UIADD3 UR10, UP0, UR4, 0xf0, URZ ;  /* 0x000000f0040a7890 */ /* 0x000fe4000ff1e03f */
[----:B------:R-:W-:Y:S02]  /*0130*/  UIADD3 UR4, UP1, UR4, 0x1f0, URZ ;  /* 0x000001f004047890 */ /* 0x000fe4000ff3e03f */
[----:B------:R-:W-:Y:S02]  /*0140*/  UIADD3.X UR11, URZ, UR5, URZ, UP0, !UPT ;  /* 0x000000053f0b7290 */ /* 0x000fe400087fe43f */
[----:B------:R-:W-:-:S07]  /*0150*/  UIADD3.X UR5, URZ, UR5, URZ, UP1, !UPT ;  /* 0x000000053f057290 */ /* 0x000fce0008ffe43f */
[----:B------:R0:W-:Y:S02]  /*0160*/  UTMACCTL.PF [UR10] ;  /* 0x000000000a0079b9 */ /* 0x0001e40008040000 */
[----:B------:R0:W-:Y:S02]  /*0170*/  UTMACCTL.PF [UR4] ;  /* 0x00000000040079b9 */ /* 0x0001e40008040000 */
[----:B0-----:R-:W-:Y:S01]  /*0180*/  NOP ;  /* 0x0000000000007918 */ /* 0x001fe20000000000 */
.L_x_1:
[----:B------:R-:W-:Y:S05]  /*0190*/  BSYNC B0 ;  /* 0x0000000000007941 */ /* 0x000fea0003800000 */
.L_x_0:
[----:B------:R-:W0:Y:S01]  /*01a0*/  SHFL.IDX PT, R3, R0, RZ, 0x1f ;  /* 0x00001fff00037589 */ /* 0x000e2200000e0000 */
[----:B------:R-:W-:Y:S01]  /*01b0*/  UISETP.NE.AND UP0, UPT, UR8, 0x3, UPT ;  /* 0x000000030800788c */ /* 0x000fe2000bf05270 */
[----:B------:R-:W-:Y:S01]  /*01c0*/  ISETP.NE.AND P1, PT, RZ, UR6, PT ;  /* 0x00000006ff007c0c */ /* 0x000fe2000bf25270 */
[----:B------:R-:W-:Y:S02]  /*01d0*/  UIADD3 UR10, UR6, -0x1, URZ ;  /* 0xffffffff060a7890 */ /* 0x000fe4000fffe03f */
[----:B------:R-:W-:Y:S02]  /*01e0*/  UISETP.EQ.OR UP0, UPT, UR8, URZ, !UP0 ;  /* 0x0000003f0800728c */ /* 0x000fe4000c702670 */
[----:B------:R-:W-:Y:S02]  /*01f0*/  UISETP.GE.U32.AND UP1, UPT, UR10, 0x2, UPT ;  /* 0x000000020a00788c */ /* 0x000fe4000bf26070 */
[----:B------:R-:W-:-:S04]  /*0200*/  UISETP.EQ.AND UP0, UPT, UR6, URZ, UP0 ;  /* 0x0000003f0600728c */ /* 0x000fc80008702270 */
[----:B------:R-:W-:-:S04]  /*0210*/  USEL UR13, URZ, 0x1, !UP0 ;  /* 0x000000013f0d7887 */ /* 0x000fc8000c000000 */
[----:B------:R-:W-:Y:S01]  /*0220*/  USEL UR13, UR13, 0x2, UP1 ;  /* 0x000000020d0d7887 */ /* 0x000fe20008800000 */
[----:B0-----:R-:W-:-:S13]  /*0230*/  ISETP.NE.AND P0, PT, R3, RZ, PT ;  /* 0x000000ff0300720c */ /* 0x001fda0003f05270 */
[----:B------:R-:W-:Y:S05]  /*0240*/  @P0 BRA `(.L_x_2) ;  /* 0x00000000008c0947 */ /* 0x000fea0003800000 */
[----:B------:R-:W-:Y:S01]  /*0250*/  ELECT P0, URZ, PT ;  /* 0x00000000003f782f */ /* 0x000fe20003800000 */
[----:B------:R-:W-:-:S12]  /*0260*/  BSSY B0, `(.L_x_2) ;  /* 0x0000021000007945 */ /* 0x000fd80003800000 */
[----:B------:R-:W-:Y:S05]  /*0270*/  @!P0 BRA `(.L_x_3) ;  /* 0x00000000007c8947 */ /* 0x000fea0003800000 */
[----:B------:R-:W0:Y:S01]  /*0280*/  S2UR UR9, SR_CgaCtaId ;  /* 0x00000000000979c3 */ /* 0x000e220000008800 */
[----:B------:R-:W-:Y:S01]  /*0290*/  UMOV UR4, 0x400 ;  /* 0x0000040000047882 */ /* 0x000fe20000000000 */
[----:B------:R-:W-:Y:S01]  /*02a0*/  UMOV UR5, 0x1 ;  /* 0x0000000100057882 */ /* 0x000fe20000000000 */
[----:B------:R-:W-:Y:S02]  /*02b0*/  UMOV UR6, 0x4 ;  /* 0x0000000400067882 */ /* 0x000fe40000000000 */
[----:B------:R-:W-:-:S04]  /*02c0*/  UIADD3 UR6, -UR6, 0x100000, URZ ;  /* 0x0010000006067890 */ /* 0x000fc8000fffe13f */
[----:B------:R-:W-:Y:S02]  /*02d0*/  USHF.L.U32 UR7, UR6, 0xb, URZ ;  /* 0x0000000b06077899 */ /* 0x000fe4000800063f */
[----:B------:R-:W-:Y:S02]  /*02e0*/  USHF.L.U32 UR6, UR6, 0x1, URZ ;  /* 0x0000000106067899 */ /* 0x000fe4000800063f */
[----:B0-----:R-:W-:Y:S02]  /*02f0*/  ULEA UR9, UR9, UR4, 0x18 ;  /* 0x0000000409097291 */ /* 0x001fe4000f8ec03f */
[----:B------:R-:W-:-:S04]  /*0300*/  UIADD3 UR4, -UR5, 0x100000, URZ ;  /* 0x0010000005047890 */ /* 0x000fc8000fffe13f */
[----:B------:R-:W-:Y:S02]  /*0310*/  USHF.L.U32 UR5, UR4, 0xb, URZ ;  /* 0x0000000b04057899 */ /* 0x000fe4000800063f */
[----:B------:R-:W-:Y:S01]  /*0320*/  USHF.L.U32 UR4, UR4, 0x1, URZ ;  /* 0x0000000104047899 */ /* 0x000fe2000800063f */
[----:B------:R-:W0:Y:S11]  /*0330*/  FENCE.VIEW.ASYNC.S ;  /* 0x00000000000073c6 */ /* 0x000e360000000000 */
[----:B0-----:R0:W1:Y:S01]  /*0340*/  SYNCS.EXCH.64 URZ, [UR9], UR4 ;  /* 0x00000004093f75b2 */ /* 0x0010620008000100 */
[----:B------:R0:W2:Y:S01]  /*0350*/  SYNCS.EXCH.64 URZ, [UR9+0x48], UR6 ;  /* 0x00004806093f75b2 */ /* 0x0000a20008000100 */
[----:B------:R0:W3:Y:S01]  /*0360*/  SYNCS.EXCH.64 URZ, [UR9+0x8], UR4 ;  /* 0x00000804093f75b2 */ /* 0x0000e20008000100 */
[----:B------:R0:W4:Y:S01]  /*0370*/  SYNCS.EXCH.64 URZ, [UR9+0x50], UR6 ;  /* 0x00005006093f75b2 */ /* 0x0001220008000100 */
[----:B------:R0:W0:Y:S01]  /*0380*/  SYNCS.EXCH.64 URZ, [UR9+0x10], UR4 ;  /* 0x00001004093f75b2 */ /* 0x0000220008000100 */
        /* <DEDUP_REMOVED lines=13> */
[----:B------:R-:W-:Y:S01]  /*0460*/  NOP ;  /* 0x0000000000007918 */ /* 0x000fe20000000000 */
.L_x_3:
[----:B0-----:R-:W-:Y:S05]  /*0470*/  BSYNC B0 ;  /* 0x0000000000007941 */ /* 0x001fea0003800000 */
.L_x_2:
[----:B------:R-:W-:Y:S01]  /*0480*/  SHF.R.S32.HI R2, RZ, 0x1f, R4 ;  /* 0x0000001fff027819 */ /* 0x000fe20000011404 */
[----:B------:R-:W0:Y:S01]  /*0490*/  SHFL.IDX PT, R0, R0, RZ, 0x1f ;  /* 0x00001fff00007589 */ /* 0x000e2200000e0000 */
[----:B------:R-:W5:Y:S01]  /*04a0*/  S2UR UR9, SR_CTAID.X ;  /* 0x00000000000979c3 */ /* 0x000f620000002500 */
[----:B------:R-:W-:Y:S02]  /*04b0*/  ELECT P0, URZ, PT ;  /* 0x00000000003f782f */ /* 0x000fe40003800000 */
[----:B------:R-:W-:Y:S01]  /*04c0*/  LEA.HI R2, R2, R4, RZ, 0x7 ;  /* 0x0000000402027211 */ /* 0x000fe200078f38ff */
[----:B------:R-:W-:Y:S01]  /*04d0*/  ULDC UR4, c[0x0][0x150] ;  /* 0x0000540000047ab9 */ /* 0x000fe20000000800 */
[----:B------:R-:W-:Y:S01]  /*04e0*/  SHF.R.S32.HI R6, RZ, 0x1f, R3 ;  /* 0x0000001fff067819 */ /* 0x000fe20000011403 */
[----:B------:R-:W-:Y:S01]  /*04f0*/  NOP ;  /* 0x0000000000007918 */ /* 0x000fe20000000000 */
[----:B------:R-:W-:Y:S01]  /*0500*/  LOP3.LUT R2, R2, 0xffffff80, RZ, 0xc0, !PT ;  /* 0xffffff8002027812 */ /* 0x000fe200078ec0ff */
[----:B------:R-:W-:Y:S01]  /*0510*/  NOP ;  /* 0x0000000000007918 */ /* 0x000fe20000000000 */
[----:B------:R-:W-:Y:S01]  /*0520*/  LEA.HI R6, R6, R3, RZ, 0x2 ;  /* 0x0000000306067211 */ /* 0x000fe200078f10ff */
[----:B------:R-:W1:Y:S02]  /*0530*/  LDC R8, c[0x0][0x144] ;  /* 0x00005100ff087b82 */ /* 0x000e640000000800 */
[----:B------:R-:W-:Y:S01]  /*0540*/  IMAD.IADD R4, R4, 0x1, -R2 ;  /* 0x0000000104047824 */ /* 0x000fe200078e0a02 */
[----:B------:R-:W-:Y:S01]  /*0550*/  LOP3.LUT R6, R6, 0x3ffffffc, RZ, 0xc0, !PT ;  /* 0x3ffffffc06067812 */ /* 0x000fe200078ec0ff */
[----:B------:R-:W2:Y:S03]  /*0560*/  S2R R2, SR_CTAID.Y ;  /* 0x0000000000027919 */ /* 0x000ea60000002600 */
[----:B------:R-:W-:Y:S01]  /*0570*/  SHF.R.S32.HI R5, RZ, 0x1f, R4 ;  /* 0x0000001fff057819 */ /* 0x000fe20000011404 */
[----:B------:R-:W-:Y:S01]  /*0580*/  IMAD.IADD R6, R3, 0x1, -R6 ;  /* 0x0000000103067824 */ /* 0x000fe200078e0a06 */
[----:B------:R-:W3:Y:S02]  /*0590*/  LDC R11, c[0x0][0x148] ;  /* 0x00005200ff0b7b82 */ /* 0x000ee40000000800 */
[----:B------:R-:W-:-:S02]  /*05a0*/  LEA.HI R5, R5, R4, RZ, 0x3 ;  /* 0x0000000405057211 */ /* 0x000fc400078f18ff */
[----:B0-----:R-:W-:Y:S02]  /*05b0*/  ISETP.NE.OR P0, PT, R0, RZ, !P0 ;  /* 0x000000ff0000720c */ /* 0x001fe40004705670 */
[--C-:B------:R-:W-:Y:S02]  /*05c0*/  SHF.R.S32.HI R0, RZ, 0x3, R5.reuse ;  /* 0x00000003ff007819 */ /* 0x100fe40000011405 */
[----:B------:R-:W-:Y:S02]  /*05d0*/  SHF.R.S32.HI R5, RZ, 0x1f, R5 ;  /* 0x0000001fff057819 */ /* 0x000fe40000011405 */
[----:B-----5:R-:W-:Y:S02]  /*05e0*/  I2FP.F32.U32 R7, UR9 ;  /* 0x0000000900077c45 */ /* 0x020fe40008201000 */
[----:B------:R-:W-:-:S03]  /*05f0*/  LEA.HI R5, R5, R0, RZ, 0x2 ;  /* 0x0000000005057211 */ /* 0x000fc600078f10ff */
[----:B------:R-:W-:Y:S01]  /*0600*/  FMUL R7, R7, UR4 ;  /* 0x0000000407077c20 */ /* 0x000fe20008400000 */
[----:B------:R-:W-:Y:S01]  /*0610*/  LOP3.LUT R5, R5, 0xfffffffc, RZ, 0xc0, !PT ;  /* 0xfffffffc05057812 */ /* 0x000fe200078ec0ff */
[----:B------:R-:W-:Y:S01]  /*0620*/  VOTEU.ALL UP0, P0 ;  /* 0x00000000003f7886 */ /* 0x000fe20000000000 */
[----:B------:R-:W-:Y:S01]  /*0630*/  ULDC UR4, c[0x0][0x154] ;  /* 0x0000550000047ab9 */ /* 0x000fe20000000800 */
[----:B------:R-:W-:Y:S02]  /*0640*/  VOTEU.ALL UP1, P0 ;  /* 0x00000000003f7886 */ /* 0x000fe40000020000 */
[----:B------:R-:W0:Y:S01]  /*0650*/  F2I.U32.TRUNC.NTZ R7, R7 ;  /* 0x0000000700077305 */ /* 0x000e22000020f000 */
[----:B------:R-:W-:Y:S01]  /*0660*/  IMAD.IADD R5, R0, 0x1, -R5 ;  /* 0x0000000100057824 */ /* 0x000fe200078e0a05 */
[----:B------:R-:W5:Y:S01]  /*0670*/  @!UP0 S2UR UR7, SR_CgaCtaId ;  /* 0x00000000000789c3 */ /* 0x000f620000008800 */
[----:B------:R-:W-:Y:S02]  /*0680*/  @!UP0 UMOV UR6, 0x400 ;  /* 0x0000040000068882 */ /* 0x000fe40000000000 */
[----:B------:R-:W-:Y:S01]  /*0690*/  IMAD R5, R6, 0x4, R5 ;  /* 0x0000000406057824 */ /* 0x000fe200078e0205 */
[----:B--2---:R-:W-:-:S04]  /*06a0*/  I2FP.F32.U32 R9, R2 ;  /* 0x0000000200097245 */ /* 0x004fc80000201000 */
[----:B------:R-:W-:Y:S01]  /*06b0*/  LEA.HI R0, R5, R5, RZ, 0x1 ;  /* 0x0000000505007211 */ /* 0x000fe200078f08ff */
[----:B------:R-:W-:Y:S01]  /*06c0*/  FMUL R9, R9, UR4 ;  /* 0x0000000409097c20 */ /* 0x000fe20008400000 */
[----:B------:R-:W-:Y:S02]  /*06d0*/  UMOV UR4, 0x20 ;  /* 0x0000002000047882 */ /* 0x000fe40000000000 */
[----:B------:R-:W-:Y:S01]  /*06e0*/  LOP3.LUT R6, R0, 0xfffffffe, RZ, 0xc0, !PT ;  /* 0xfffffffe00067812 */ /* 0x000fe200078ec0ff */
[----:B0-----:R-:W-:Y:S01]  /*06f0*/  IMAD.MOV R13, RZ, RZ, -R7 ;  /* 0x000000ffff0d7224 */ /* 0x001fe200078e0a07 */
[----:B------:R-:W-:-:S04]  /*0700*/  @!UP0 UIADD3 UR4, -UR4, 0x100000, URZ ;  /* 0x0010000004048890 */ /* 0x000fc8000fffe13f */
[----:B------:R-:W-:Y:S02]  /*0710*/  @!UP0 USHF.L.U32 UR5, UR4, 0xb, URZ ;  /* 0x0000000b04058899 */ /* 0x000fe4000800063f */
[----:B------:R-:W-:Y:S01]  /*0720*/  @!UP0 USHF.L.U32 UR4, UR4, 0x1, URZ ;  /* 0x0000000104048899 */ /* 0x000fe2000800063f */
[----:B------:R-:W0:Y:S01]  /*0730*/  F2I.U32.TRUNC.NTZ R9, R9 ;  /* 0x0000000900097305 */ /* 0x000e22000020f000 */
[----:B-1----:R-:W-:Y:S02]  /*0740*/  IMAD R0, R8, R13, UR9 ;  /* 0x0000000908007e24 */ /* 0x002fe4000f8e020d */
[C---:B------:R-:W-:Y:S02]  /*0750*/  IMAD.IADD R7, R5.reuse, 0x1, -R6 ;  /* 0x0000000105077824 */ /* 0x040fe400078e0a06 */
[----:B------:R-:W-:-:S03]  /*0760*/  IMAD.SHL.U32 R6, R5, 0x4, RZ ;  /* 0x0000000405067824 */ /* 0x000fc600078e00ff */
[----:B------:R-:W-:Y:S01]  /*0770*/  ISETP.NE.AND P2, PT, R7, R0, PT ;  /* 0x000000000700720c */ /* 0x000fe20003f45270 */
[----:B-----5:R-:W-:Y:S01]  /*0780*/  @!UP0 ULEA UR6, UR7, UR6, 0x18 ;  /* 0x0000000607068291 */ /* 0x020fe2000f8ec03f */
[----:B------:R-:W-:Y:S01]  /*0790*/  LOP3.LUT R10, R5, 0xc, R6, 0x78, !PT ;  /* 0x0000000c050a7812 */ /* 0x000fe200078e7806 */
[----:B------:R-:W1:Y:S01]  /*07a0*/  LDC R7, c[0x0][0x140] ;  /* 0x00005000ff077b82 */ /* 0x000e620000000800 */
[----:B------:R-:W-:Y:S01]  /*07b0*/  VOTEU.ALL UP0, P0 ;  /* 0x00000000003f7886 */ /* 0x000fe20000000000 */
[----:B------:R-:W-:Y:S01]  /*07c0*/  LOP3.LUT P0, RZ, R4, 0x7, RZ, 0xc0, !PT ;  /* 0x0000000704ff7812 */ /* 0x000fe2000780c0ff */
[----:B0-----:R-:W-:Y:S01]  /*07d0*/  IMAD.MOV R12, RZ, RZ, -R9 ;  /* 0x000000ffff0c7224 */ /* 0x001fe200078e0a09 */
[----:B------:R0:W-:Y:S01]  /*07e0*/  STL [R1+0x7c], R10 ;  /* 0x00007c0a01007387 */ /* 0x0001e20000100800 */
[----:B------:R-:W-:Y:S01]  /*07f0*/  IMAD.MOV.U32 R4, RZ, RZ, 0x1 ;  /* 0x00000001ff047424 */ /* 0x000fe200078e00ff */
[----:B------:R-:W-:Y:S01]  /*0800*/  ISETP.LT.U32.AND P0, PT, R10, 0x2, !P0 ;  /* 0x000000020a00780c */ /* 0x000fe20004701070 */
[----:B---3--:R-:W-:-:S03]  /*0810*/  IMAD R6, R11, R12, R2 ;  /* 0x0000000c0b067224 */ /* 0x008fc600078e0202 */
[----:B------:R-:W-:Y:S01]  /*0820*/  @P2 LEA.HI R5, R10, R10, RZ, 0x1 ;  /* 0x0000000a0a052211 */ /* 0x000fe200078f08ff */
[----:B------:R-:W2:Y:S02]  /*0830*/  FENCE.VIEW.ASYNC.S ;  /* 0x00000000000073c6 */ /* 0x000ea40000000000 */
[----:B--2---:R0:W2:Y:S01]  /*0840*/  @!UP0 SYNCS.EXCH.64 URZ, [UR6+0xa0], UR4 ;  /* 0x0000a004063f85b2 */ /* 0x0040a20008000100 */
[----:B------:R-:W-:-:S04]  /*0850*/  @P2 SHF.R.S32.HI R5, RZ, 0x1, R5 ;  /* 0x00000001ff052819 */ /* 0x000fc80000011405 */
[----:B------:R-:W-:Y:S02]  /*0860*/  @P2 ISETP.NE.AND P3, PT, R5, R6, PT ;  /* 0x000000060500220c */ /* 0x000fe40003f65270 */
[----:B------:R-:W-:Y:S02]  /*0870*/  SEL R5, RZ, 0x1, !P0 ;  /* 0x00000001ff057807 */ /* 0x000fe40004000000 */
[----:B------:R-:W-:Y:S02]  /*0880*/  @P2 SEL R4, RZ, 0x1, P3 ;  /* 0x00000001ff042807 */ /* 0x000fe40001800000 */
[----:B-1----:R-:W-:Y:S02]  /*0890*/  ISETP.EQ.U32.AND P5, PT, R7, 0x1, PT ;  /* 0x000000010700780c */ /* 0x002fe40003fa2070 */
[----:B------:R-:W-:Y:S01]  /*08a0*/  LOP3.LUT R4, R4, R5, RZ, 0xc0, !PT ;  /* 0x0000000504047212 */ /* 0x000fe200078ec0ff */
[----:B------:R0:W1:Y:S01]  /*08b0*/  @!UP1 SYNCS.EXCH.64 URZ, [UR6+0xa8], UR4 ;  /* 0x0000a804063f95b2 */ /* 0x0000620008000100 */
[----:B------:R-:W-:-:S03]  /*08c0*/  NOP ;  /* 0x0000000000007918 */ /* 0x000fc60000000000 */
[----:B------:R0:W-:Y:S06]  /*08d0*/  STL [R1+0x78], R4 ;  /* 0x0000780401007387 */ /* 0x0001ec0000100800 */
[----:B--2---:R-:W-:Y:S05]  /*08e0*/  @!P5 BRA `(.L_x_4) ;  /* 0x000000000008d947 */ /* 0x004fea0003800000 */
[----:B-1--4-:R-:W-:Y:S01]  /*08f0*/  UCGABAR_ARV ;  /* 0x00000000000079c7 */ /* 0x012fe20008000000 */
[----:B------:R-:W-:Y:S05]  /*0900*/  BRA `(.L_x_5) ;  /* 0x0000000000047947 */ /* 0x000fea0003800000 */
.L_x_4:
[----:B-1--4-:R-:W-:Y:S01]  /*0910*/  NOP ;  /* 0x0000000000007918 */ /* 0x012fe20000000000 */
.L_x_5:
[----:B------:R-:W1:Y:S01]  /*0920*/  LDC R3, c[0x0][0x65c] ;  /* 0x00019700ff037b82 */ /* 0x000e620000000800 */
[----:B0-----:R-:W-:Y:S02]  /*0930*/  IMAD.U32 R4, RZ, RZ, UR9 ;  /* 0x00000009ff047e24 */ /* 0x001fe4000f8e00ff */
[----:B------:R-:W-:Y:S01]  /*0940*/  IMAD.MOV.U32 R5, RZ, RZ, RZ ;  /* 0x000000ffff057224 */ /* 0x000fe200078e00ff */
[----:B-1----:R-:W-:-:S13]  /*0950*/  ISETP.NE.AND P4, PT, R3, 0x1, PT ;  /* 0x000000010300780c */ /* 0x002fda0003f85270 */
[----:B------:R-:W0:Y:S01]  /*0960*/  @P4 LDC R7, c[0x0][0x10] ;  /* 0x00000400ff074b82 */ /* 0x000e220000000800 */
[----:B------:R-:W-:Y:S02]  /*0970*/  @P4 IMAD.MOV.U32 R3, RZ, RZ, RZ ;  /* 0x000000ffff034224 */ /* 0x000fe400078e00ff */
[----:B------:R-:W-:-:S05]  /*0980*/  @P4 IMAD.MOV.U32 R13, RZ, RZ, RZ ;  /* 0x000000ffff0d4224 */ /* 0x000fca00078e00ff */
[----:B------:R-:W1:Y:S01]  /*0990*/  @!P4 LDC R9, c[0x0][0xc] ;  /* 0x00000300ff09cb82 */ /* 0x000e620000000800 */
[----:B0-----:R-:W-:-:S04]  /*09a0*/  @P4 IMAD.WIDE.U32 R6, R7, UR9, R2 ;  /* 0x0000000907064c25 */ /* 0x001fc8000f8e0002 */
[----:B------:R-:W-:Y:S02]  /*09b0*/  @P4 IMAD.MOV.U32 R19, RZ, RZ, R6 ;  /* 0x000000ffff134224 */ /* 0x000fe400078e0006 */
[----:B------:R-:W-:Y:S02]  /*09c0*/  @P4 IMAD.IADD R23, R7, 0x1, R13 ;  /* 0x0000000107174824 */ /* 0x000fe400078e020d */
[----:B-1----:R-:W-:-:S04]  /*09d0*/  @!P4 IMAD.WIDE.U32 R4, R2, R9, R4 ;  /* 0x000000090204c225 */ /* 0x002fc800078e0004 */
[----:B------:R-:W-:Y:S02]  /*09e0*/  @!P4 IMAD.MOV.U32 R19, RZ, RZ, R4 ;  /* 0x000000ffff13c224 */ /* 0x000fe400078e0004 */
[----:B------:R-:W-:-:S03]  /*09f0*/  @!P4 IMAD.MOV.U32 R23, RZ, RZ, R5 ;  /* 0x000000ffff17c224 */ /* 0x000fc600078e0005 */
[----:B------:R0:W-:Y:S04]  /*0a00*/  STL [R1+0x84], R19 ;  /* 0x0000841301007387 */ /* 0x0001e80000100800 */
[----:B------:R0:W-:Y:S01]  /*0a10*/  STL [R1+0x80], R23 ;  /* 0x0000801701007387 */ /* 0x0001e20000100800 */
[----:B------:R-:W-:Y:S05]  /*0a20*/  @!P5 BRA `(.L_x_6) ;  /* 0x00000000000cd947 */ /* 0x000fea0003800000 */
[----:B------:R-:W-:Y:S01]  /*0a30*/  UCGABAR_WAIT ;  /* 0x0000000000007dc7 */ /* 0x000fe20008000000 */
[----:B------:R-:W-:Y:S01]  /*0a40*/  CCTL.IVALL ;  /* 0x00000000ff00798f */ /* 0x000fe20002000000 */
[----:B------:R-:W-:Y:S05]  /*0a50*/  BRA `(.L_x_7) ;  /* 0x0000000000047947 */ /* 0x000fea0003800000 */
.L_x_6:
[----:B------:R-:W-:Y:S06]  /*0a60*/  BAR.SYNC.DEFER_BLOCKING 0x0 ;  /* 0x0000000000007b1d */ /* 0x000fec0000010000 */
.L_x_7:
[----:B------:R-:W-:Y:S05]  /*0a70*/  @!P1 BRA `(.L_x_8) ;  /* 0x000000e400449947 */ /* 0x000fea0003800000 */
[----:B------:R-:W-:-:S06]  /*0a80*/  UISETP.GT.U32.AND UP0, UPT, UR10, 0x1, UPT ;  /* 0x000000010a00788c */ /* 0x000fcc000bf04070 */
[----:B------:R-:W-:-:S13]  /*0a90*/  PLOP3.LUT P0, PT, PT, PT, UP0, 0x80, 0x0 ;  /* 0x000000000000781c */ /* 0x000fda0003f0f008 */
[----:B------:R-:W-:Y:S05]  /*0aa0*/  @P0 EXIT ;  /* 0x000000000000094d */ /* 0x000fea0003800000 */
[----:B------:R-:W-:Y:S01]  /*0ab0*/  IMAD.MOV.U32 R6, RZ, RZ, -0x1 ;  /* 0xffffffffff067424 */ /* 0x000fe200078e00ff */
[----:B------:R-:W-:Y:S01]  /*0ac0*/  ULDC.64 UR4, c[0x0][0x650] ;  /* 0x0001940000047ab9 */ /* 0x000fe20000000a00 */
[----:B------:R-:W-:Y:S01]  /*0ad0*/  IMAD.MOV.U32 R5, RZ, RZ, -0x1 ;  /* 0xffffffffff057424 */ /* 0x000fe200078e00ff */
[----:B------:R-:W-:Y:S01]  /*0ae0*/  ISETP.GE.U32.AND P0, PT, R19, UR4, PT ;  /* 0x0000000413007c0c */ /* 0x000fe2000bf06070 */
[----:B------:R-:W-:Y:S01]  /*0af0*/  UMOV UR22, 0xffffffff ;  /* 0xffffffff00167882 */ /* 0x000fe20000000000 */
[----:B------:R1:W-:Y:S01]  /*0b00*/  STL [R1+0x8c], R6 ;  /* 0x00008c0601007387 */ /* 0x0003e20000100800 */
[----:B------:R-:W-:Y:S02]  /*0b10*/  PRMT R4, RZ, 0x7610, R4 ;  /* 0x00007610ff047816 */ /* 0x000fe40000000004 */
[----:B------:R-:W-:Y:S01]  /*0b20*/  ISETP.GE.U32.AND.EX P0, PT, R23, UR5, PT, P0 ;  /* 0x0000000517007c0c */ /* 0x000fe2000bf06100 */
[----:B------:R1:W-:-:S12]  /*0b30*/  STL [R1+0x88], R5 ;  /* 0x0000880501007387 */ /* 0x0003d80000100800 */
[----:B-1----:R-:W-:Y:S05]  /*0b40*/  @P0 BRA `(.L_x_9) ;  /* 0x0000000400380947 */ /* 0x002fea0003800000 */
[----:B------:R-:W1:Y:S01]  /*0b50*/  LDC.64 R14, c[0x0][0x628] ;  /* 0x00018a00ff0e7b82 */ /* 0x000e620000000a00 */
[----:B------:R-:W-:Y:S02]  /*0b60*/  IMAD.MOV.U32 R4, RZ, RZ, R19 ;  /* 0x000000ffff047224 */ /* 0x000fe400078e0013 */
[----:B------:R-:W-:-:S05]  /*0b70*/  IMAD.MOV.U32 R5, RZ, RZ, R23 ;  /* 0x000000ffff057224 */ /* 0x000fca00078e0017 */
[----:B------:R-:W2:Y:S08]  /*0b80*/  LDC R10, c[0x0][0x630] ;  /* 0x00018c00ff0a7b82 */ /* 0x000eb00000000800 */
[----:B------:R-:W3:Y:S01]  /*0b90*/  LDC.64 R16, c[0x0][0x620] ;  /* 0x00018800ff107b82 */ /* 0x000ee20000000a00 */
[----:B-1----:R-:W-:-:S04]  /*0ba0*/  ISETP.NE.U32.AND P0, PT, R14, RZ, PT ;  /* 0x000000ff0e00720c */ /* 0x002fc80003f05070 */
[----:B------:R-:W-:-:S13]  /*0bb0*/  ISETP.NE.AND.EX P0, PT, R15, RZ, PT, P0 ;  /* 0x000000ff0f00720c */ /* 0x000fda0003f05300 */
[----:B--23--:R-:W-:Y:S05]  /*0bc0*/  @!P0 BRA `(.L_x_10) ;  /* 0x0000000000288947 */ /* 0x00cfea0003800000 */
[----:B------:R-:W1:Y:S02]  /*0bd0*/  LDC R9, c[0x0][0x634] ;  /* 0x00018d00ff097b82 */ /* 0x000e640000000800 */
[----:B-1----:R-:W-:-:S05]  /*0be0*/  IADD3 R9, P0, R19, R9, RZ ;  /* 0x0000000913097210 */ /* 0x002fca0007f1e0ff */
[----:B------:R-:W-:-:S04]  /*0bf0*/  IMAD.X R13, RZ, RZ, R23, P0 ;  /* 0x000000ffff0d7224 */ /* 0x000fc800000e0617 */
[----:B------:R-:W-:-:S04]  /*0c00*/  IMAD.WIDE.U32 R4, R13, R14, RZ ;  /* 0x0000000e0d047225 */ /* 0x000fc800078e00ff */
[----:B------:R-:W-:-:S04]  /*0c10*/  IMAD.WIDE.U32 R6, P0, R9, R15, R4 ;  /* 0x0000000f09067225 */ /* 0x000fc80007800004 */
[----:B------:R-:W-:-:S04]  /*0c20*/  IMAD.WIDE.U32 R4, R9, R14, RZ ;  /* 0x0000000e09047225 */ /* 0x000fc800078e00ff */
[----:B------:R-:W-:Y:S01]  /*0c30*/  IMAD.X R9, RZ, RZ, RZ, P0 ;  /* 0x000000ffff097224 */ /* 0x000fe200000e06ff */
[----:B------:R-:W-:Y:S01]  /*0c40*/  IADD3 RZ, P0, R5, R6, RZ ;  /* 0x0000000605ff7210 */ /* 0x000fe20007f1e0ff */
[----:B------:R-:W-:-:S04]  /*0c50*/  IMAD.MOV.U32 R8, RZ, RZ, R7 ;  /* 0x000000ffff087224 */ /* 0x000fc800078e0007 */
[----:B------:R-:W-:-:S08]  /*0c60*/  IMAD.WIDE.U32.X R4, R13, R15, R8, P0 ;  /* 0x0000000f0d047225 */ /* 0x000fd000000e0408 */
.L_x_10:
[----:B------:R-:W1:Y:S01]  /*0c70*/  LDC.64 R20, c[0x0][0x640] ;  /* 0x00019000ff147b82 */ /* 0x000e620000000a00 */
[-C--:B------:R-:W-:Y:S01]  /*0c80*/  SHF.R.U64 R22, R4, R10.reuse, R5 ;  /* 0x0000000a04167219 */ /* 0x080fe20000001205 */
[----:B------:R-:W-:Y:S01]  /*0c90*/  IMAD.MOV.U32 R4, RZ, RZ, R19 ;  /* 0x000000ffff047224 */ /* 0x000fe200078e0013 */
[----:B------:R-:W-:Y:S01]  /*0ca0*/  SHF.R.U32.HI R3, RZ, R10, R5 ;  /* 0x0000000aff037219 */ /* 0x000fe20000011605 */
[----:B------:R-:W-:Y:S01]  /*0cb0*/  IMAD.MOV.U32 R5, RZ, RZ, R23 ;  /* 0x000000ffff057224 */ /* 0x000fe200078e0017 */
[----:B------:R-:W-:Y:S01]  /*0cc0*/  IADD3 R7, P0, RZ, -R22, RZ ;  /* 0x80000016ff077210 */ /* 0x000fe20007f1e0ff */
[----:B0-----:R-:W-:Y:S02]  /*0cd0*/  IMAD R23, R11, R12, R2 ;  /* 0x0000000c0b177224 */ /* 0x001fe400078e0202 */
[----:B------:R-:W0:Y:S01]  /*0ce0*/  LDC R8, c[0x0][0x618] ;  /* 0x00018600ff087b82 */ /* 0x000e220000000800 */
[----:B------:R-:W-:Y:S02]  /*0cf0*/  IMAD.MOV.U32 R11, RZ, RZ, 0x1 ;  /* 0x00000001ff0b7424 */ /* 0x000fe400078e00ff */
[----:B------:R-:W-:-:S02]  /*0d00*/  IMAD.X R3, RZ, RZ, ~R3, P0 ;  /* 0x000000ffff037224 */ /* 0x000fc400000e0e03 */
[----:B------:R-:W-:-:S03]  /*0d10*/  IMAD.WIDE.U32 R4, R7, R16, R4 ;  /* 0x0000001007047225 */ /* 0x000fc600078e0004 */
[----:B------:R-:W2:Y:S01]  /*0d20*/  LDC R14, c[0x0][0x608] ;  /* 0x00018200ff0e7b82 */ /* 0x000ea20000000800 */
[----:B------:R-:W-:-:S04]  /*0d30*/  IMAD R6, R3, R16, RZ ;  /* 0x0000001003067224 */ /* 0x000fc800078e02ff */
[----:B------:R-:W-:-:S03]  /*0d40*/  IMAD R3, R7, R17, R6 ;  /* 0x0000001107037224 */ /* 0x000fc600078e0206 */
[----:B------:R-:W3:Y:S01]  /*0d50*/  LDC R18, c[0x0][0x658] ;  /* 0x00019600ff127b82 */ /* 0x000ee20000000800 */
[----:B------:R-:W-:Y:S01]  /*0d60*/  IMAD.IADD R3, R5, 0x1, R3 ;  /* 0x0000000105037824 */ /* 0x000fe200078e0203 */
[----:B-1----:R-:W-:Y:S01]  /*0d70*/  ISETP.NE.U32.AND P0, PT, R20, RZ, PT ;  /* 0x000000ff1400720c */ /* 0x002fe20003f05070 */
[----:B------:R-:W-:-:S03]  /*0d80*/  IMAD.MOV.U32 R5, RZ, RZ, -0x1 ;  /* 0xffffffffff057424 */ /* 0x000fc600078e00ff */
[----:B------:R-:W-:Y:S02]  /*0d90*/  ISETP.NE.AND.EX P0, PT, R21, RZ, PT, P0 ;  /* 0x000000ff1500720c */ /* 0x000fe40003f05300 */
[----:B------:R-:W1:Y:S01]  /*0da0*/  LDC R13, c[0x0][0x600] ;  /* 0x00018000ff0d7b82 */ /* 0x000e620000000800 */
[-CC-:B0-----:R-:W-:Y:S02]  /*0db0*/  SHF.R.U64 R10, R4, R8.reuse, R3.reuse ;  /* 0x00000008040a7219 */ /* 0x181fe40000001203 */
[----:B------:R-:W-:-:S05]  /*0dc0*/  SHF.R.U32.HI R3, RZ, R8, R3 ;  /* 0x00000008ff037219 */ /* 0x000fca0000011603 */
[----:B------:R-:W0:Y:S01]  /*0dd0*/  LDC R15, c[0x0][0x648] ;  /* 0x00019200ff0f7b82 */ /* 0x000e220000000800 */
[-CC-:B--2---:R-:W-:Y:S02]  /*0de0*/  SHF.R.U64 R19, R10, R14.reuse, R3.reuse ;  /* 0x0000000e0a137219 */ /* 0x184fe40000001203 */
[----:B------:R-:W-:-:S05]  /*0df0*/  SHF.R.U32.HI R3, RZ, R14, R3 ;  /* 0x0000000eff037219 */ /* 0x000fca0000011603 */
[----:B------:R-:W2:Y:S01]  /*0e00*/  LDC R17, c[0x0][0x638] ;  /* 0x00018e00ff117b82 */ /* 0x000ea20000000800 */
[-C--:B---3--:R-:W-:Y:S02]  /*0e10*/  SHF.L.U32 R2, R5, R18.reuse, RZ ;  /* 0x0000001205027219 */ /* 0x088fe400000006ff */
[--C-:B------:R-:W-:Y:S02]  /*0e20*/  SHF.R.U64 R12, R19, R18, R3.reuse ;  /* 0x00000012130c7219 */ /* 0x100fe40000001203 */
[----:B------:R-:W-:Y:S02]  /*0e30*/  LOP3.LUT R8, RZ, R2, RZ, 0x33, !PT ;  /* 0x00000002ff087212 */ /* 0x000fe400078e33ff */
[----:B------:R-:W-:Y:S01]  /*0e40*/  SHF.R.U32.HI R3, RZ, R18, R3 ;  /* 0x00000012ff037219 */ /* 0x000fe20000011603 */
[----:B------:R-:W3:Y:S01]  /*0e50*/  LDC R16, c[0x0][0x610] ;  /* 0x00018400ff107b82 */ /* 0x000ee20000000800 */
[----:B------:R-:W-:Y:S01]  /*0e60*/  IMAD.MOV.U32 R2, RZ, RZ, R12 ;  /* 0x000000ffff027224 */ /* 0x000fe200078e000c */
[----:B------:R-:W-:Y:S06]  /*0e70*/  @!P0 BRA `(.L_x_11) ;  /* 0x0000000000288947 */ /* 0x000fec0003800000 */
[----:B------:R-:W4:Y:S02]  /*0e80*/  LDC R7, c[0x0][0x64c] ;  /* 0x00019300ff077b82 */ /* 0x000f240000000800 */
[----:B----4-:R-:W-:-:S05]  /*0e90*/  IADD3 R7, P0, R12, R7, RZ ;  /* 0x000000070c077210 */ /* 0x010fca0007f1e0ff */
        /* <DEDUP_REMOVED lines=8> */
.L_x_11:
[----:B0-----:R-:W-:Y:S01]  /*0f20*/  SHF.R.U64 R4, R2, R15, R3 ;  /* 0x0000000f02047219 */ /* 0x001fe20000001203 */
[----:B-1----:R-:W-:Y:S01]  /*0f30*/  VIADD R5, R13, 0xffffffff ;  /* 0xffffffff0d057836 */ /* 0x002fe20000000000 */
[----:B------:R-:W-:Y:S02]  /*0f40*/  SHF.L.U32 R2, R11, R18, RZ ;  /* 0x000000120b027219 */ /* 0x000fe400000006ff */
[----:B------:R-:W-:Y:S01]  /*0f50*/  LOP3.LUT R3, R19, R8, RZ, 0xc0, !PT ;  /* 0x0000000813037212 */ /* 0x000fe200078ec0ff */
[----:B------:R-:W-:Y:S01]  /*0f60*/  IMAD.MOV R6, RZ, RZ, -R4 ;  /* 0x000000ffff067224 */ /* 0x000fe200078e0a04 */
[----:B------:R-:W-:Y:S02]  /*0f70*/  SEL R0, R0, R23, !P4 ;  /* 0x0000001700007207 */ /* 0x000fe40006000000 */
[----:B------:R-:W-:Y:S01]  /*0f80*/  LOP3.LUT R5, R10, R5, RZ, 0xc0, !PT ;  /* 0x000000050a057212 */ /* 0x000fe200078ec0ff */
[----:B------:R-:W-:Y:S01]  /*0f90*/  IMAD R3, R2, R4, R3 ;  /* 0x0000000402037224 */ /* 0x000fe200078e0203 */
[----:B------:R-:W-:Y:S01]  /*0fa0*/  R2UR UR22, R22 ;  /* 0x00000000161672ca */ /* 0x000fe200000e0000 */
[----:B--2---:R-:W-:-:S02]  /*0fb0*/  IMAD R2, R6, R17, R12 ;  /* 0x0000001106027224 */ /* 0x004fc400078e020c */
[----:B---3--:R-:W-:Y:S02]  /*0fc0*/  IMAD R0, R3, R16, R0 ;  /* 0x0000001003007224 */ /* 0x008fe400078e0200 */
[----:B------:R-:W-:Y:S02]  /*0fd0*/  IMAD R3, R2, R13, R5 ;  /* 0x0000000d02037224 */ /* 0x000fe400078e0205 */
[----:B------:R-:W-:-:S03]  /*0fe0*/  IMAD.MOV.U32 R4, RZ, RZ, 0x1 ;  /* 0x00000001ff047424 */ /* 0x000fc600078e00ff */
[----:B------:R-:W-:Y:S02]  /*0ff0*/  SEL R2, R3, R0, !P4 ;  /* 0x0000000003027207 */ /* 0x000fe40006000000 */
[----:B------:R-:W-:-:S03]  /*1000*/  SEL R0, R0, R3, !P4 ;  /* 0x0000000300007207 */ /* 0x000fc60006000000 */
[----:B------:R1:W-:Y:S04]  /*1010*/  STL [R1+0x88], R2 ;  /* 0x0000880201007387 */ /* 0x0003e80000100800 */
[----:B------:R1:W-:Y:S02]  /*1020*/  STL [R1+0x8c], R0 ;  /* 0x00008c0001007387 */ /* 0x0003e40000100800 */
.L_x_9:
[----:B------:R-:W-:-:S08]  /*1030*/  NOP ;  /* 0x0000000000007918 */ /* 0x000fd00000000000 */
[----:B------:R-:W2:Y:S02]  /*1040*/  USETMAXREG.TRY_ALLOC.CTAPOOL UP0, 0xe8 ;  /* 0x000000e8000079c8 */ /* 0x000ea40008000600 */
[----:B--2---:R-:W-:-:S13]  /*1050*/  PLOP3.LUT P0, PT, PT, PT, UP0, 0x80, 0x0 ;  /* 0x000000000000781c */ /* 0x004fda0003f0f008 */
[----:B------:R-:W-:Y:S05]  /*1060*/  @!P0 BRA `(.L_x_9) ;  /* 0xfffffffc00f08947 */ /* 0x000fea000383ffff */
[----:B------:R-:W-:Y:S01]  /*1070*/  ULDC.64 UR4, c[0x0][0x598] ;  /* 0x0001660000047ab9 */ /* 0x000fe20000000a00 */
[----:B------:R-:W-:Y:S01]  /*1080*/  ULDC.64 UR14, c[0x0][0x208] ;  /* 0x00008200000e7ab9 */ /* 0x000fe20000000a00 */
[----:B------:R-:W-:-:S04]  /*1090*/  ISETP.NE.U32.AND P0, PT, RZ, UR4, PT ;  /* 0x00000004ff007c0c */ /* 0x000fc8000bf05070 */
[----:B------:R-:W-:-:S13]  /*10a0*/  ISETP.NE.AND.EX P0, PT, RZ, UR5, PT, P0 ;  /* 0x00000005ff007c0c */ /* 0x000fda000bf05300 */
[----:B------:R-:W-:Y:S05]  /*10b0*/  @!P0 BRA `(.L_x_12) ;  /* 0x0000000000208947 */ /* 0x000fea0003800000 */
[----:B-1----:R-:W1:Y:S02]  /*10c0*/  LDC.64 R2, c[0x0][0x598] ;  /* 0x00016600ff027b82 */ /* 0x002e640000000a00 */
[----:B-1----:R-:W2:Y:S02]  /*10d0*/  LDG.E.64 R2, desc[UR14][R2.64] ;  /* 0x0000000e02027981 */ /* 0x002ea4000c1e1b00 */
[----:B--2---:R-:W-:-:S04]  /*10e0*/  ISETP.NE.U32.AND P0, PT, R2, RZ, PT ;  /* 0x000000ff0200720c */ /* 0x004fc80003f05070 */
[----:B------:R-:W-:-:S13]  /*10f0*/  ISETP.NE.AND.EX P0, PT, R3, RZ, PT, P0 ;  /* 0x000000ff0300720c */ /* 0x000fda0003f05300 */
[----:B------:R-:W-:Y:S05]  /*1100*/  @!P0 BRA `(.L_x_12) ;  /* 0x00000000000c8947 */ /* 0x000fea0003800000 */
[----:B------:R-:W2:Y:S02]  /*1110*/  LD.E R2, desc[UR14][R2.64] ;  /* 0x0000000e02027980 */ /* 0x000ea4000c101900 */
[----:B--2---:R-:W-:Y:S01]  /*1120*/  R2UR UR20, R2 ;  /* 0x00000000021472ca */ /* 0x004fe200000e0000 */
[----:B------:R-:W-:-:S14]  /*1130*/  BRA `(.L_x_13) ;  /* 0x0000000000247947 */ /* 0x000fdc0003800000 */
.L_x_12:
[----:B------:R-:W-:Y:S02]  /*1140*/  ULDC.64 UR4, c[0x0][0x588] ;  /* 0x0001620000047ab9 */ /* 0x000fe40000000a00 */
[----:B------:R-:W-:-:S04]  /*1150*/  ISETP.NE.U32.AND P0, PT, RZ, UR4, PT ;  /* 0x00000004ff007c0c */ /* 0x000fc8000bf05070 */
[----:B------:R-:W-:-:S13]  /*1160*/  ISETP.NE.AND.EX P0, PT, RZ, UR5, PT, P0 ;  /* 0x00000005ff007c0c */ /* 0x000fda000bf05300 */
[----:B------:R-:W-:Y:S05]  /*1170*/  @!P0 BRA `(.L_x_14) ;  /* 0x0000000000108947 */ /* 0x000fea0003800000 */
[----:B-1----:R-:W1:Y:S02]  /*1180*/  LDC.64 R2, c[0x0][0x588] ;  /* 0x00016200ff027b82 */ /* 0x002e640000000a00 */
[----:B-1----:R-:W2:Y:S02]  /*1190*/  LDG.E R2, desc[UR14][R2.64] ;  /* 0x0000000e02027981 */ /* 0x002ea4000c1e1900 */
[----:B--2---:R-:W-:Y:S01]  /*11a0*/  R2UR UR20, R2 ;  /* 0x00000000021472ca */ /* 0x004fe200000e0000 */
[----:B------:R-:W-:-:S14]  /*11b0*/  BRA `(.L_x_13) ;  /* 0x0000000000047947 */ /* 0x000fdc0003800000 */
.L_x_14:
[----:B------:R-:W-:-:S05]  /*11c0*/  ULDC UR20, c[0x0][0x580] ;  /* 0x0001600000147ab9 */ /* 0x000fca0000000800 */
.L_x_13:
[----:B------:R-:W-:Y:S02]  /*11d0*/  ULDC.64 UR4, c[0x0][0x5a0] ;  /* 0x0001680000047ab9 */ /* 0x000fe40000000a00 */
        /* <DEDUP_REMOVED lines=11> */
.L_x_15:
        /* <DEDUP_REMOVED lines=8> */
.L_x_17:
[----:B------:R-:W-:-:S05]  /*1310*/  ULDC UR21, c[0x0][0x584] ;  /* 0x0001610000157ab9 */ /* 0x000fca0000000800 */
.L_x_16:
[----:B------:R-:W-:-:S13]  /*1320*/  LOP3.LUT P0, RZ, R4, 0xff, RZ, 0xc0, !PT ;  /* 0x000000ff04ff7812 */ /* 0x000fda000780c0ff */
[----:B------:R-:W-:Y:S05]  /*1330*/  @!P0 EXIT ;  /* 0x000000000000894d */ /* 0x000fea0003800000 */
[----:B------:R-:W-:Y:S01]  /*1340*/  ULDC UR4, c[0x0][0x28c] ;  /* 0x0000a30000047ab9 */ /* 0x000fe20000000800 */
[----:B------:R-:W-:Y:S02]  /*1350*/  ULOP3.LUT UR23, UR13, 0x1, URZ, 0xfc, !UPT ;  /* 0x000000010d177892 */ /* 0x000fe4000f8efc3f */
[----:B------:R-:W-:-:S04]  /*1360*/  UIADD3 UR4, UR4, 0x3f, URZ ;  /* 0x0000003f04047890 */ /* 0x000fc8000fffe03f */
[----:B------:R-:W-:-:S04]  /*1370*/  USHF.R.S32.HI UR5, URZ, 0x1f, UR4 ;  /* 0x0000001f3f057899 */ /* 0x000fc80008011404 */
[----:B------:R-:W-:-:S03]  /*1380*/  ULEA.HI UR5, UR5, UR4, URZ, 0x6 ;  /* 0x0000000405057291 */ /* 0x000fc6000f8f303f */
[----:B------:R-:W-:Y:S01]  /*1390*/  UMOV UR4, URZ ;  /* 0x0000003f00047c82 */ /* 0x000fe20008000000 */
[----:B------:R-:W-:-:S03]  /*13a0*/  USHF.R.S32.HI UR9, URZ, 0x6, UR5 ;  /* 0x000000063f097899 */ /* 0x000fc60008011405 */
[----:B------:R-:W-:-:S09]  /*13b0*/  UMOV UR5, URZ ;  /* 0x0000003f00057c82 */ /* 0x000fd20008000000 */
.L_x_300:
[----:B-1----:R-:W1:Y:S01]  /*13c0*/  S2R R0, SR_TID.X ;  /* 0x0000000000007919 */ /* 0x002e620000002100 */
[----:B--2---:R-:W2:Y:S01]  /*13d0*/  S2UR UR17, SR_CgaCtaId ;  /* 0x00000000001179c3 */ /* 0x004ea20000008800 */
[----:B------:R-:W-:Y:S01]  /*13e0*/  UMOV UR16, 0x400 ;  /* 0x0000040000107882 */ /* 0x000fe20000000000 */
[----:B------:R-:W-:Y:S01]  /*13f0*/  UMOV UR6, URZ ;  /* 0x0000003f00067c82 */ /* 0x000fe20008000000 */
[----:B------:R-:W-:Y:S01]  /*1400*/  STL [R1+0x74], RZ ;  /* 0x000074ff01007387 */ /* 0x000fe20000100800 */
[----:B------:R-:W-:Y:S01]  /*1410*/  UMOV UR7, URZ ;  /* 0x0000003f00077c82 */ /* 0x000fe20008000000 */
[----:B------:R-:W-:Y:S01]  /*1420*/  UMOV UR8, URZ ;  /* 0x0000003f00087c82 */ /* 0x000fe20008000000 */
[----:B------:R-:W-:Y:S01]  /*1430*/  CS2R R4, SRZ ;  /* 0x0000000000047805 */ /* 0x000fe2000001ff00 */
[----:B------:R-:W-:Y:S01]  /*1440*/  STL [R1+0x70], RZ ;  /* 0x000070ff01007387 */ /* 0x000fe20000100800 */
[----:B---3--:R-:W3:Y:S01]  /*1450*/  LDC R2, c[0x0][0x28c] ;  /* 0x0000a300ff027b82 */ /* 0x008ee20000000800 */
[----:B------:R-:W-:-:S02]  /*1460*/  CS2R R6, SRZ ;  /* 0x0000000000067805 */ /* 0x000fc4000001ff00 */
[----:B------:R-:W-:Y:S01]  /*1470*/  CS2R R8, SRZ ;  /* 0x0000000000087805 */ /* 0x000fe2000001ff00 */
[----:B------:R-:W-:Y:S01]  /*1480*/  STL [R1+0x6c], RZ ;  /* 0x00006cff01007387 */ /* 0x000fe20000100800 */
[----:B------:R-:W-:Y:S02]  /*1490*/  CS2R R10, SRZ ;  /* 0x00000000000a7805 */ /* 0x000fe4000001ff00 */
[----:B------:R-:W-:Y:S02]  /*14a0*/  CS2R R12, SRZ ;  /* 0x00000000000c7805 */ /* 0x000fe4000001ff00 */
[----:B------:R-:W-:Y:S01]  /*14b0*/  CS2R R14, SRZ ;  /* 0x00000000000e7805 */ /* 0x000fe2000001ff00 */
[----:B------:R-:W-:Y:S01]  /*14c0*/  STL [R1+0x68], RZ ;  /* 0x000068ff01007387 */ /* 0x000fe20000100800 */
[----:B------:R-:W-:Y:S02]  /*14d0*/  CS2R R16, SRZ ;  /* 0x0000000000107805 */ /* 0x000fe4000001ff00 */
[----:B0-----:R-:W-:-:S02]  /*14e0*/  CS2R R18, SRZ ;  /* 0x0000000000127805 */ /* 0x001fc4000001ff00 */
[----:B------:R-:W-:Y:S01]  /*14f0*/  CS2R R20, SRZ ;  /* 0x0000000000147805 */ /* 0x000fe2000001ff00 */
[----:B------:R-:W-:Y:S01]  /*1500*/  STL [R1+0x64], RZ ;  /* 0x000064ff01007387 */ /* 0x000fe20000100800 */
[----:B------:R-:W-:Y:S02]  /*1510*/  CS2R R22, SRZ ;  /* 0x0000000000167805 */ /* 0x000fe4000001ff00 */
[----:B------:R-:W-:Y:S02]  /*1520*/  CS2R R152, SRZ ;  /* 0x0000000000987805 */ /* 0x000fe4000001ff00 */
[----:B------:R-:W-:Y:S01]  /*1530*/  CS2R R154, SRZ ;  /* 0x00000000009a7805 */ /* 0x000fe2000001ff00 */
[----:B------:R-:W-:Y:S01]  /*1540*/  STL [R1+0x60], RZ ;  /* 0x000060ff01007387 */ /* 0x000fe20000100800 */
[----:B------:R-:W-:Y:S02]  /*1550*/  CS2R R156, SRZ ;  /* 0x00000000009c7805 */ /* 0x000fe4000001ff00 */
[----:B------:R-:W-:-:S02]  /*1560*/  CS2R R158, SRZ ;  /* 0x00000000009e7805 */ /* 0x000fc4000001ff00 */
[----:B------:R-:W-:Y:S01]  /*1570*/  CS2R R160, SRZ ;  /* 0x0000000000a07805 */ /* 0x000fe2000001ff00 */
[----:B------:R-:W-:Y:S01]  /*1580*/  STL [R1+0x5c], RZ ;  /* 0x00005cff01007387 */ /* 0x000fe20000100800 */
[----:B------:R-:W-:Y:S02]  /*1590*/  CS2R R162, SRZ ;  /* 0x0000000000a27805 */ /* 0x000fe4000001ff00 */
[----:B------:R-:W-:Y:S02]  /*15a0*/  CS2R R164, SRZ ;  /* 0x0000000000a47805 */ /* 0x000fe4000001ff00 */
[----:B------:R-:W-:Y:S02]  /*15b0*/  CS2R R166, SRZ ;  /* 0x0000000000a67805 */ /* 0x000fe4000001ff00 */
[----:B-1----:R-:W-:Y:S01]  /*15c0*/  LOP3.LUT R0, R0, 0x80, RZ, 0xc0, !PT ;  /* 0x0000008000007812 */ /* 0x002fe200078ec0ff */
[----:B------:R-:W-:Y:S01]  /*15d0*/  STL [R1+0x58], RZ ;  /* 0x000058ff01007387 */ /* 0x000fe20000100800 */
[----:B---3--:R-:W-:-:S02]  /*15e0*/  ISETP.GE.AND P0, PT, R2, 0x1, PT ;  /* 0x000000010200780c */ /* 0x008fc40003f06270 */
[----:B------:R-:W-:Y:S02]  /*15f0*/  CS2R R2, SRZ ;  /* 0x0000000000027805 */ /* 0x000fe4000001ff00 */
[----:B------:R-:W-:Y:S01]  /*1600*/  SHF.R.U32.HI R0, RZ, 0x7, R0 ;  /* 0x00000007ff007819 */ /* 0x000fe20000011600 */
[----:B------:R-:W-:Y:S01]  /*1610*/  STL [R1+0x54], RZ ;  /* 0x000054ff01007387 */ /* 0x000fe20000100800 */
[----:B------:R-:W-:Y:S02]  /*1620*/  CS2R R168, SRZ ;  /* 0x0000000000a87805 */ /* 0x000fe4000001ff00 */
[----:B------:R-:W-:Y:S02]  /*1630*/  CS2R R170, SRZ ;  /* 0x0000000000aa7805 */ /* 0x000fe4000001ff00 */
[----:B------:R-:W-:Y:S01]  /*1640*/  CS2R R172, SRZ ;  /* 0x0000000000ac7805 */ /* 0x000fe2000001ff00 */
[----:B------:R-:W-:Y:S01]  /*1650*/  STL [R1+0x50], RZ ;  /* 0x000050ff01007387 */ /* 0x000fe20000100800 */
[----:B------:R-:W-:-:S02]  /*1660*/  CS2R R174, SRZ ;  /* 0x0000000000ae7805 */ /* 0x000fc4000001ff00 */
[----:B------:R-:W-:Y:S02]  /*1670*/  CS2R R176, SRZ ;  /* 0x0000000000b07805 */ /* 0x000fe4000001ff00 */
[----:B------:R-:W-:Y:S01]  /*1680*/  CS2R R178, SRZ ;  /* 0x0000000000b27805 */ /* 0x000fe2000001ff00 */
[----:B------:R-:W0:Y:S01]  /*1690*/  SHFL.IDX PT, R0, R0, RZ, 0x1f ;  /* 0x00001fff00007589 */ /* 0x000e2200000e0000 */
[----:B------:R-:W-:Y:S02]  /*16a0*/  CS2R R180, SRZ ;  /* 0x0000000000b47805 */ /* 0x000fe4000001ff00 */
[----:B------:R-:W-:Y:S02]  /*16b0*/  CS2R R182, SRZ ;  /* 0x0000000000b67805 */ /* 0x000fe4000001ff00 */
[----:B------:R-:W-:Y:S01]  /*16c0*/  CS2R R184, SRZ ;  /* 0x0000000000b87805 */ /* 0x000fe2000001ff00 */
[----:B------:R1:W-:Y:S01]  /*16d0*/  STL [R1+0x4c], RZ ;  /* 0x00004cff01007387 */ /* 0x0003e20000100800 */
[----:B------:R-:W-:-:S02]  /*16e0*/  CS2R R186, SRZ ;  /* 0x0000000000ba7805 */ /* 0x000fc4000001ff00 */
[----:B------:R-:W-:Y:S02]  /*16f0*/  CS2R R188, SRZ ;  /* 0x0000000000bc7805 */ /* 0x000fe4000001ff00 */
[----:B------:R-:W-:Y:S01]  /*1700*/  CS2R R190, SRZ ;  /* 0x0000000000be7805 */ /* 0x000fe2000001ff00 */
[----:B------:R1:W-:Y:S01]  /*1710*/  STL [R1+0x48], RZ ;  /* 0x000048ff01007387 */ /* 0x0003e20000100800 */
        /* <DEDUP_REMOVED lines=14> */
[----:B------:R-:W-:Y:S02]  /*1800*/  CS2R R214, SRZ ;  /* 0x0000000000d67805 */ /* 0x000fe4000001ff00 */
[----:B0-----:R-:W-:Y:S01]  /*1810*/  R2UR UR11, R0 ;  /* 0x00000000000b72ca */ /* 0x001fe200000e0000 */
[----:B------:R1:W-:Y:S01]  /*1820*/  STL [R1+0x38], RZ ;  /* 0x000038ff01007387 */ /* 0x0003e20000100800 */
[----:B------:R-:W-:Y:S01]  /*1830*/  IMAD.MOV.U32 R0, RZ, RZ, RZ ;  /* 0x000000ffff007224 */ /* 0x000fe200078e00ff */
[----:B------:R-:W-:Y:S02]  /*1840*/  CS2R R216, SRZ ;  /* 0x0000000000d87805 */ /* 0x000fe4000001ff00 */
[----:B------:R-:W-:Y:S01]  /*1850*/  CS2R R218, SRZ ;  /* 0x0000000000da7805 */ /* 0x000fe2000001ff00 */
[----:B------:R1:W-:Y:S01]  /*1860*/  STL [R1+0x34], RZ ;  /* 0x000034ff01007387 */ /* 0x0003e20000100800 */
[----:B------:R-:W-:-:S02]  /*1870*/  CS2R R220, SRZ ;  /* 0x0000000000dc7805 */ /* 0x000fc4000001ff00 */
[----:B------:R-:W-:Y:S02]  /*1880*/  CS2R R222, SRZ ;  /* 0x0000000000de7805 */ /* 0x000fe4000001ff00 */
[----:B------:R-:W-:Y:S01]  /*1890*/  CS2R R224, SRZ ;  /* 0x0000000000e07805 */ /* 0x000fe2000001ff00 */
[----:B------:R1:W-:Y:S01]  /*18a0*/  STL [R1+0x30], RZ ;  /* 0x000030ff01007387 */ /* 0x0003e20000100800 */
[----:B------:R-:W-:Y:S01]  /*18b0*/  IMAD.MOV.U32 R226, RZ, RZ, RZ ;  /* 0x000000ffffe27224 */ /* 0x000fe200078e00ff */
[----:B------:R-:W-:Y:S01]  /*18c0*/  CS2R R88, SRZ ;  /* 0x0000000000587805 */ /* 0x000fe2000001ff00 */
[----:B------:R-:W-:Y:S01]  /*18d0*/  IMAD.U32 R227, RZ, RZ, UR4 ;  /* 0x00000004ffe37e24 */ /* 0x000fe2000f8e00ff */
[----:B------:R1:W-:Y:S01]  /*18e0*/  STL [R1+0x2c], RZ ;  /* 0x00002cff01007387 */ /* 0x0003e20000100800 */
[----:B------:R-:W-:Y:S01]  /*18f0*/  ULEA.HI UR10, UR11, UR11, URZ, 0x1 ;  /* 0x0000000b0b0a7291 */ /* 0x000fe2000f8f083f */
[----:B------:R-:W-:Y:S02]  /*1900*/  CS2R R90, SRZ ;  /* 0x00000000005a7805 */ /* 0x000fe4000001ff00 */
[----:B------:R-:W-:Y:S01]  /*1910*/  CS2R R92, SRZ ;  /* 0x00000000005c7805 */ /* 0x000fe2000001ff00 */
[----:B------:R1:W-:Y:S01]  /*1920*/  STL [R1+0x28], RZ ;  /* 0x000028ff01007387 */ /* 0x0003e20000100800 */
[----:B------:R-:W-:Y:S01]  /*1930*/  ULOP3.LUT UR12, UR10, 0xffffe, URZ, 0xc0, !UPT ;  /* 0x000ffffe0a0c7892 */ /* 0x000fe2000f8ec03f */
[----:B------:R-:W-:Y:S01]  /*1940*/  CS2R R94, SRZ ;  /* 0x00000000005e7805 */ /* 0x000fe2000001ff00 */
[----:B--2---:R-:W-:Y:S01]  /*1950*/  ULEA UR10, UR17, UR16, 0x18 ;  /* 0x00000010110a7291 */ /* 0x004fe2000f8ec03f */
[----:B------:R1:W-:Y:S01]  /*1960*/  STL [R1+0x24], RZ ;  /* 0x000024ff01007387 */ /* 0x0003e20000100800 */
[----:B------:R-:W-:Y:S01]  /*1970*/  UIADD3 UR12, UR11, -UR12, URZ ;  /* 0x8000000c0b0c7290 */ /* 0x000fe2000fffe03f */
[----:B------:R-:W-:-:S02]  /*1980*/  CS2R R96, SRZ ;  /* 0x0000000000607805 */ /* 0x000fc4000001ff00 */
[----:B------:R-:W-:Y:S01]  /*1990*/  CS2R R98, SRZ ;  /* 0x0000000000627805 */ /* 0x000fe2000001ff00 */
[----:B------:R1:W-:Y:S01]  /*19a0*/  STL [R1+0x20], RZ ;  /* 0x000020ff01007387 */ /* 0x0003e20000100800 */
[----:B------:R-:W-:Y:S01]  /*19b0*/  ULEA UR12, UR12, UR10, 0xc ;  /* 0x0000000a0c0c7291 */ /* 0x000fe2000f8e603f */
[----:B------:R-:W-:Y:S02]  /*19c0*/  CS2R R100, SRZ ;  /* 0x0000000000647805 */ /* 0x000fe4000001ff00 */
[----:B------:R-:W-:Y:S01]  /*19d0*/  CS2R R102, SRZ ;  /* 0x0000000000667805 */ /* 0x000fe2000001ff00 */
[----:B------:R1:W-:Y:S01]  /*19e0*/  STL [R1+0x1c], RZ ;  /* 0x00001cff01007387 */ /* 0x0003e20000100800 */
[----:B------:R-:W-:Y:S01]  /*19f0*/  UIADD3 UR12, UR12, 0x180, URZ ;  /* 0x000001800c0c7890 */ /* 0x000fe2000fffe03f */
[----:B------:R-:W-:Y:S02]  /*1a00*/  CS2R R104, SRZ ;  /* 0x0000000000687805 */ /* 0x000fe4000001ff00 */
[----:B------:R-:W-:Y:S01]  /*1a10*/  CS2R R106, SRZ ;  /* 0x00000000006a7805 */ /* 0x000fe2000001ff00 */
[----:B------:R1:W-:Y:S01]  /*1a20*/  STL [R1+0x18], RZ ;  /* 0x000018ff01007387 */ /* 0x0003e20000100800 */
[----:B------:R-:W-:Y:S01]  /*1a30*/  USHF.R.U32.HI UR11, URZ, 0x4, UR12 ;  /* 0x000000043f0b7899 */ /* 0x000fe2000801160c */
[----:B------:R-:W-:-:S02]  /*1a40*/  CS2R R108, SRZ ;  /* 0x00000000006c7805 */ /* 0x000fc4000001ff00 */
[----:B------:R-:W-:Y:S01]  /*1a50*/  CS2R R110, SRZ ;  /* 0x00000000006e7805 */ /* 0x000fe2000001ff00 */
[----:B------:R1:W-:Y:S01]  /*1a60*/  STL [R1+0x14], RZ ;  /* 0x000014ff01007387 */ /* 0x0003e20000100800 */
[----:B------:R-:W-:Y:S01]  /*1a70*/  ULOP3.LUT UR11, UR11, 0x3fff, URZ, 0xc0, !UPT ;  /* 0x00003fff0b0b7892 */ /* 0x000fe2000f8ec03f */
[----:B------:R-:W-:Y:S01]  /*1a80*/  CS2R R112, SRZ ;  /* 0x0000000000707805 */ /* 0x000fe2000001ff00 */
[----:B------:R-:W-:Y:S01]  /*1a90*/  UMOV UR12, UR5 ;  /* 0x00000005000c7c82 */ /* 0x000fe20008000000 */
        /* <DEDUP_REMOVED lines=16> */
[----:B------:R1:W-:Y:S01]  /*1ba0*/  STL [R1], RZ ;  /* 0x000000ff01007387 */ /* 0x0003e20000100800 */
[----:B------:R-:W-:Y:S02]  /*1bb0*/  CS2R R138, SRZ ;  /* 0x00000000008a7805 */ /* 0x000fe4000001ff00 */
[----:B------:R-:W-:Y:S02]  /*1bc0*/  CS2R R140, SRZ ;  /* 0x00000000008c7805 */ /* 0x000fe4000001ff00 */
[----:B------:R-:W-:Y:S02]  /*1bd0*/  CS2R R142, SRZ ;  /* 0x00000000008e7805 */ /* 0x000fe4000001ff00 */
[----:B------:R-:W-:-:S02]  /*1be0*/  CS2R R144, SRZ ;  /* 0x0000000000907805 */ /* 0x000fc4000001ff00 */
[----:B------:R-:W-:Y:S02]  /*1bf0*/  CS2R R146, SRZ ;  /* 0x0000000000927805 */ /* 0x000fe4000001ff00 */
[----:B------:R-:W-:Y:S02]  /*1c00*/  CS2R R148, SRZ ;  /* 0x0000000000947805 */ /* 0x000fe4000001ff00 */
[----:B------:R-:W-:Y:S02]  /*1c10*/  CS2R R150, SRZ ;  /* 0x0000000000967805 */ /* 0x000fe4000001ff00 */
[----:B------:R-:W-:Y:S02]  /*1c20*/  CS2R R24, SRZ ;  /* 0x0000000000187805 */ /* 0x000fe4000001ff00 */
[----:B----4-:R-:W-:Y:S02]  /*1c30*/  CS2R R26, SRZ ;  /* 0x00000000001a7805 */ /* 0x010fe4000001ff00 */
[----:B------:R-:W-:-:S02]  /*1c40*/  CS2R R28, SRZ ;  /* 0x00000000001c7805 */ /* 0x000fc4000001ff00 */
[----:B------:R-:W-:Y:S02]  /*1c50*/  CS2R R30, SRZ ;  /* 0x00000000001e7805 */ /* 0x000fe4000001ff00 */
[----:B------:R-:W-:Y:S02]  /*1c60*/  CS2R R32, SRZ ;  /* 0x0000000000207805 */ /* 0x000fe4000001ff00 */
        /* <DEDUP_REMOVED lines=26> */
[----:B------:R-:W-:Y:S01]  /*1e10*/  CS2R R86, SRZ ;  /* 0x0000000000567805 */ /* 0x000fe2000001ff00 */
[----:B-1----:R-:W-:Y:S06]  /*1e20*/  @!P0 BRA `(.L_x_18) ;  /* 0x0000001000888947 */ /* 0x002fec0003800000 */
[----:B------:R-:W-:-:S06]  /*1e30*/  UISETP.NE.AND UP0, UPT, UR23, 0x3, UPT ;  /* 0x000000031700788c */ /* 0x000fcc000bf05270 */
[----:B------:R-:W-:-:S13]  /*1e40*/  PLOP3.LUT P1, PT, PT, PT, UP0, 0x80, 0x0 ;  /* 0x000000000000781c */ /* 0x000fda0003f2f008 */
[----:B------:R-:W-:Y:S05]  /*1e50*/  @!P1 BRA `(.L_x_19) ;  /* 0x0000000000049947 */ /* 0x000fea0003800000 */
[----:B------:R-:W-:Y:S01]  /*1e60*/  BPT.TRAP 0x1 ;  /* 0x000000040000795c */ /* 0x000fe20000300000 */
.L_x_19:
[----:B------:R-:W-:Y:S01]  /*1e70*/  ULEA UR6, UR5, UR10, 0x3 ;  /* 0x0000000a05067291 */ /* 0x000fe2000f8e183f */
[----:B------:R-:W-:-:S05]  /*1e80*/  IMAD.U32 R0, RZ, RZ, UR4 ;  /* 0x00000004ff007e24 */ /* 0x000fca000f8e00ff */
[----:B------:R-:W-:-:S04]  /*1e90*/  SHF.L.U32 R0, R0, 0x1f, RZ ;  /* 0x0000001f00007819 */ /* 0x000fc800000006ff */
[----:B------:R0:W1:Y:S01]  /*1ea0*/  SYNCS.PHASECHK.TRANS64.TRYWAIT P0, [UR6], R0 ;  /* 0x00000000ff0075a7 */ /* 0x0000620008000146 */
[----:B------:R-:W-:Y:S05]  /*1eb0*/  @!P1 BRA `(.L_x_20) ;  /* 0x0000000000049947 */ /* 0x000fea0003800000 */
[----:B------:R-:W-:Y:S01]  /*1ec0*/  BPT.TRAP 0x1 ;  /* 0x000000040000795c */ /* 0x000fe20000300000 */
.L_x_20:
[----:B-1----:R-:W-:Y:S05]  /*1ed0*/  @P0 BRA `(.L_x_21) ;  /* 0x0000000000080947 */ /* 0x002fea0003800000 */
[----:B------:R-:W1:Y:S02]  /*1ee0*/  SYNCS.PHASECHK.TRANS64.TRYWAIT P0, [UR6], R0 ;  /* 0x00000000ff0075a7 */ /* 0x000e640008000146 */
[----:B-1----:R-:W-:Y:S05]  /*1ef0*/  @!P0 BRA `(.L_x_22) ;  /* 0x000000e800708947 */ /* 0x002fea0003800000 */
.L_x_21:
[----:B------:R-:W-:Y:S01]  /*1f00*/  UIADD3 UR6, UR10, 0x24180, URZ ;  /* 0x000241800a067890 */ /* 0x000fe2000fffe03f */
[----:B------:R-:W-:Y:S01]  /*1f10*/  WARPGROUP.ARRIVE ;  /* 0x00000000000079c5 */ /* 0x000fe20000000000 */
[----:B------:R-:W-:Y:S01]  /*1f20*/  ULOP3.LUT UR7, UR11, 0x10000, URZ, 0xfc, !UPT ;  /* 0x000100000b077892 */ /* 0x000fe2000f8efc3f */
[----:B------:R2:W-:Y:S01]  /*1f30*/  STL [R1+0x74], RZ ;  /* 0x000074ff01007387 */ /* 0x0005e20000100800 */
[----:B------:R-:W-:Y:S01]  /*1f40*/  USHF.R.U32.HI UR6, URZ, 0x4, UR6 ;  /* 0x000000043f067899 */ /* 0x000fe20008011606 */
[----:B01----:R-:W-:Y:S01]  /*1f50*/  IMAD.MOV.U32 R0, RZ, RZ, RZ ;  /* 0x000000ffff007224 */ /* 0x003fe200078e00ff */
[----:B------:R-:W-:Y:S01]  /*1f60*/  ULEA UR7, UR5, UR7, 0xa ;  /* 0x0000000705077291 */ /* 0x000fe2000f8e503f */
[----:B------:R2:W-:Y:S01]  /*1f70*/  STL [R1+0x70], RZ ;  /* 0x000070ff01007387 */ /* 0x0005e20000100800 */
[----:B------:R-:W-:Y:S01]  /*1f80*/  ULOP3.LUT UR6, UR6, 0x3fff, URZ, 0xc0, !UPT ;  /* 0x00003fff06067892 */ /* 0x000fe2000f8ec03f */
[----:B------:R-:W-:Y:S01]  /*1f90*/  CS2R R2, SRZ ;  /* 0x0000000000027805 */ /* 0x000fe2000001ff00 */
[----:B------:R-:W-:Y:S01]  /*1fa0*/  UMOV UR17, 0x80000020 ;  /* 0x8000002000117882 */ /* 0x000fe20000000000 */
[----:B------:R-:W-:Y:S01]  /*1fb0*/  UMOV UR19, 0x80000020 ;  /* 0x8000002000137882 */ /* 0x000fe20000000000 */
[----:B------:R-:W-:Y:S01]  /*1fc0*/  ULOP3.LUT UR6, UR6, 0x10000, URZ, 0xfc, !UPT ;  /* 0x0001000006067892 */ /* 0x000fe2000f8efc3f */
[----:B------:R2:W-:Y:S01]  /*1fd0*/  STL [R1+0x6c], RZ ;  /* 0x00006cff01007387 */ /* 0x0005e20000100800 */
[----:B------:R-:W-:Y:S01]  /*1fe0*/  UMOV UR16, UR7 ;  /* 0x0000000700107c82 */ /* 0x000fe20008000000 */
[----:B------:R-:W-:Y:S01]  /*1ff0*/  CS2R R4, SRZ ;  /* 0x0000000000047805 */ /* 0x000fe2000001ff00 */
[----:B------:R-:W-:Y:S01]  /*2000*/  ULEA UR8, UR5, UR6, 0x9 ;  /* 0x0000000605087291 */ /* 0x000fe2000f8e483f */
[----:B------:R2:W-:Y:S01]  /*2010*/  STL [R1+0x68], RZ ;  /* 0x000068ff01007387 */ /* 0x0005e20000100800 */
[----:B------:R-:W-:Y:S01]  /*2020*/  CS2R R6, SRZ ;  /* 0x0000000000067805 */ /* 0x000fe2000001ff00 */
[----:B------:R-:W-:Y:S01]  /*2030*/  UMOV UR6, 0x2 ;  /* 0x0000000200067882 */ /* 0x000fe20000000000 */
[----:B------:R-:W-:Y:S01]  /*2040*/  CS2R R8, SRZ ;  /* 0x0000000000087805 */ /* 0x000fe2000001ff00 */
[----:B------:R2:W-:Y:S01]  /*2050*/  STL [R1+0x64], RZ ;  /* 0x000064ff01007387 */ /* 0x0005e20000100800 */
[----:B------:R-:W-:Y:S01]  /*2060*/  CS2R R10, SRZ ;  /* 0x00000000000a7805 */ /* 0x000fe2000001ff00 */
[----:B------:R-:W-:Y:S01]  /*2070*/  UMOV UR18, UR8 ;  /* 0x0000000800127c82 */ /* 0x000fe20008000000 */
[----:B------:R-:W-:Y:S01]  /*2080*/  CS2R R12, SRZ ;  /* 0x00000000000c7805 */ /* 0x000fe2000001ff00 */
[----:B------:R-:W-:Y:S01]  /*2090*/  QGMMA.64x128x32.F32.E4M3.E4M3 R88, gdesc[UR16], RZ, !UPT ;  /* 0x01e00000105879f3 */ /* 0x000fe2000c7008ff */
[----:B------:R-:W-:Y:S01]  /*20a0*/  UIADD3 UR16, UR7, 0x200, URZ ;  /* 0x0000020007107890 */ /* 0x000fe2000fffe03f */
[----:B------:R2:W-:Y:S01]  /*20b0*/  STL [R1+0x60], RZ ;  /* 0x000060ff01007387 */ /* 0x0005e20000100800 */
[----:B------:R-:W-:Y:S01]  /*20c0*/  UMOV UR17, 0x80000020 ;  /* 0x8000002000117882 */ /* 0x000fe20000000000 */
[----:B------:R-:W-:-:S02]  /*20d0*/  CS2R R14, SRZ ;  /* 0x00000000000e7805 */ /* 0x000fc4000001ff00 */
[----:B------:R-:W-:Y:S01]  /*20e0*/  CS2R R16, SRZ ;  /* 0x0000000000107805 */ /* 0x000fe2000001ff00 */
[----:B------:R2:W-:Y:S01]  /*20f0*/  STL [R1+0x5c], RZ ;  /* 0x00005cff01007387 */ /* 0x0005e20000100800 */
[----:B------:R-:W-:Y:S02]  /*2100*/  CS2R R18, SRZ ;  /* 0x0000000000127805 */ /* 0x000fe4000001ff00 */
[----:B------:R-:W-:Y:S02]  /*2110*/  CS2R R20, SRZ ;  /* 0x0000000000147805 */ /* 0x000fe4000001ff00 */
[----:B------:R-:W-:Y:S01]  /*2120*/  CS2R R22, SRZ ;  /* 0x0000000000167805 */ /* 0x000fe2000001ff00 */
[----:B------:R2:W-:Y:S01]  /*2130*/  STL [R1+0x58], RZ ;  /* 0x000058ff01007387 */ /* 0x0005e20000100800 */
[----:B------:R-:W-:Y:S01]  /*2140*/  CS2R R152, SRZ ;  /* 0x0000000000987805 */ /* 0x000fe2000001ff00 */
[----:B------:R-:W-:Y:S01]  /*2150*/  QGMMA.64x128x32.F32.E4M3.E4M3 R24, gdesc[UR16], RZ, !UPT ;  /* 0x01e00000101879f3 */ /* 0x000fe2000c7008ff */
[----:B------:R-:W-:Y:S01]  /*2160*/  UIADD3 UR16, UR7, 0x2, URZ ;  /* 0x0000000207107890 */ /* 0x000fe2000fffe03f */
[----:B------:R2:W-:Y:S01]  /*2170*/  STL [R1+0x54], RZ ;  /* 0x000054ff01007387 */ /* 0x0005e20000100800 */
[----:B------:R-:W-:Y:S01]  /*2180*/  UIADD3 UR18, UR8, 0x2, URZ ;  /* 0x0000000208127890 */ /* 0x000fe2000fffe03f */
[----:B------:R-:W-:Y:S01]  /*2190*/  CS2R R154, SRZ ;  /* 0x00000000009a7805 */ /* 0x000fe2000001ff00 */
[----:B------:R-:W-:Y:S01]  /*21a0*/  UMOV UR17, 0x80000020 ;  /* 0x8000002000117882 */ /* 0x000fe20000000000 */
        /* <DEDUP_REMOVED lines=9> */
[----:B------:R-:W-:Y:S02]  /*2240*/  CS2R R166, SRZ ;  /* 0x0000000000a67805 */ /* 0x000fe4000001ff00 */
        /* <DEDUP_REMOVED lines=39> */
[----:B------:R-:W-:-:S03]  /*24c0*/  IMAD.MOV.U32 R226, RZ, RZ, RZ ;  /* 0x000000ffffe27224 */ /* 0x000fc600078e00ff */
[----:B------:R2:W-:Y:S04]  /*24d0*/  STL [R1+0x1c], RZ ;  /* 0x00001cff01007387 */ /* 0x0005e80000100800 */
[----:B------:R2:W-:Y:S04]  /*24e0*/  STL [R1+0x18], RZ ;  /* 0x000018ff01007387 */ /* 0x0005e80000100800 */
[----:B------:R2:W-:Y:S04]  /*24f0*/  STL [R1+0x14], RZ ;  /* 0x000014ff01007387 */ /* 0x0005e80000100800 */
[----:B------:R2:W-:Y:S04]  /*2500*/  STL [R1+0x10], RZ ;  /* 0x000010ff01007387 */ /* 0x0005e80000100800 */
[----:B------:R2:W-:Y:S04]  /*2510*/  STL [R1+0xc], RZ ;  /* 0x00000cff01007387 */ /* 0x0005e80000100800 */
[----:B------:R2:W-:Y:S04]  /*2520*/  STL [R1+0x8], RZ ;  /* 0x000008ff01007387 */ /* 0x0005e80000100800 */
[----:B------:R2:W-:Y:S04]  /*2530*/  STL [R1+0x4], RZ ;  /* 0x000004ff01007387 */ /* 0x0005e80000100800 */
[----:B------:R2:W-:Y:S01]  /*2540*/  STL [R1], RZ ;  /* 0x000000ff01007387 */ /* 0x0005e20000100800 */
[----:B------:R-:W-:Y:S01]  /*2550*/  QGMMA.64x128x32.F32.E4M3.E4M3 R88, gdesc[UR16], R88 ;  /* 0x01e00000105879f3 */ /* 0x000fe20008700858 */
[----:B------:R-:W-:Y:S01]  /*2560*/  UIADD3 UR16, UR7, 0x202, URZ ;  /* 0x0000020207107890 */ /* 0x000fe2000fffe03f */
[----:B------:R-:W-:-:S02]  /*2570*/  UMOV UR17, 0x80000020 ;  /* 0x8000002000117882 */ /* 0x000fc40000000000 */
[----:B------:R-:W-:Y:S02]  /*2580*/  ULDC UR7, c[0x0][0x50c] ;  /* 0x0001430000077ab9 */ /* 0x000fe40000000800 */
[----:B------:R-:W-:-:S04]  /*2590*/  UISETP.NE.AND UP0, UPT, UR7, 0x2, UPT ;  /* 0x000000020700788c */ /* 0x000fc8000bf05270 */
[----:B------:R-:W-:Y:S02]  /*25a0*/  USEL UR7, URZ, 0x1, UP0 ;  /* 0x000000013f077887 */ /* 0x000fe40008000000 */
[----:B------:R-:W-:Y:S04]  /*25b0*/  QGMMA.64x128x32.F32.E4M3.E4M3 R24, gdesc[UR16], R24, gsb0 ;  /* 0x01e00000101879f3 */ /* 0x000fe80008000818 */
[----:B------:R-:W-:-:S13]  /*25c0*/  ISETP.NE.AND P0, PT, RZ, UR7, PT ;  /* 0x00000007ff007c0c */ /* 0x000fda000bf05270 */
[----:B--2---:R-:W-:Y:S05]  /*25d0*/  @!P0 BRA `(.L_x_23) ;  /* 0x0000000800808947 */ /* 0x004fea0003800000 */
[----:B------:R-:W-:Y:S02]  /*25e0*/  WARPGROUP.DEPBAR.LE gsb0, 0x0 ;  /* 0x00008000000079c5 */ /* 0x000fe40000010000 */
[----:B------:R-:W-:-:S01]  /*25f0*/  FADD R227, RZ, R58 ;  /* 0x0000003affe37221 */ /* 0x000fc20000000000 */
[----:B------:R-:W-:Y:S01]  /*2600*/  FADD R226, RZ, R88 ;  /* 0x00000058ffe27221 */ /* 0x000fe20000000000 */
[----:B------:R-:W-:-:S01]  /*2610*/  FADD R225, RZ, R89 ;  /* 0x00000059ffe17221 */ /* 0x000fc20000000000 */
[----:B------:R-:W-:Y:S01]  /*2620*/  FADD R224, RZ, R90 ;  /* 0x0000005affe07221 */ /* 0x000fe20000000000 */
[----:B------:R-:W-:-:S01]  /*2630*/  FADD R223, RZ, R91 ;  /* 0x0000005bffdf7221 */ /* 0x000fc20000000000 */
[----:B------:R0:W-:Y:S01]  /*2640*/  STL [R1], R227 ;  /* 0x000000e301007387 */ /* 0x0001e20000100800 */
[----:B------:R-:W-:-:S01]  /*2650*/  FADD R222, RZ, R92 ;  /* 0x0000005cffde7221 */ /* 0x000fc20000000000 */
[----:B------:R-:W-:Y:S01]  /*2660*/  FADD R221, RZ, R93 ;  /* 0x0000005dffdd7221 */ /* 0x000fe20000000000 */
[----:B------:R-:W-:-:S01]  /*2670*/  FADD R220, RZ, R94 ;  /* 0x0000005effdc7221 */ /* 0x000fc20000000000 */
[----:B------:R-:W-:Y:S01]  /*2680*/  FADD R219, RZ, R95 ;  /* 0x0000005fffdb7221 */ /* 0x000fe20000000000 */
[----:B------:R-:W-:-:S01]  /*2690*/  FADD R218, RZ, R96 ;  /* 0x00000060ffda7221 */ /* 0x000fc20000000000 */
[----:B------:R-:W-:Y:S01]  /*26a0*/  FADD R217, RZ, R97 ;  /* 0x00000061ffd97221 */ /* 0x000fe20000000000 */
[----:B------:R-:W-:-:S01]  /*26b0*/  FADD R216, RZ, R98 ;  /* 0x00000062ffd87221 */ /* 0x000fc20000000000 */
[----:B------:R-:W-:Y:S01]  /*26c0*/  FADD R215, RZ, R99 ;  /* 0x00000063ffd77221 */ /* 0x000fe20000000000 */
[----:B------:R-:W-:-:S01]  /*26d0*/  FADD R214, RZ, R100 ;  /* 0x00000064ffd67221 */ /* 0x000fc20000000000 */
[----:B0-----:R-:W-:Y:S01]  /*26e0*/  FADD R227, RZ, R59 ;  /* 0x0000003bffe37221 */ /* 0x001fe20000000000 */
[----:B------:R-:W-:-:S01]  /*26f0*/  FADD R213, RZ, R101 ;  /* 0x00000065ffd57221 */ /* 0x000fc20000000000 */
[----:B------:R-:W-:Y:S01]  /*2700*/  FADD R212, RZ, R102 ;  /* 0x00000066ffd47221 */ /* 0x000fe20000000000 */
[----:B------:R-:W-:-:S01]  /*2710*/  FADD R211, RZ, R103 ;  /* 0x00000067ffd37221 */ /* 0x000fc20000000000 */
[----:B------:R-:W-:Y:S01]  /*2720*/  FADD R210, RZ, R104 ;  /* 0x00000068ffd27221 */ /* 0x000fe20000000000 */
[----:B------:R0:W-:Y:S01]  /*2730*/  STL [R1+0x4], R227 ;  /* 0x000004e301007387 */ /* 0x0001e20000100800 */
        /* <DEDUP_REMOVED lines=93> */
[----:B------:R-:W-:Y:S01]  /*2d10*/  UMOV UR6, URZ ;  /* 0x0000003f00067c82 */ /* 0x000fe20008000000 */
[----:B0-----:R-:W-:-:S05]  /*2d20*/  FADD R227, RZ, R66 ;  /* 0x00000042ffe37221 */ /* 0x001fca0000000000 */
[----:B------:R0:W-:Y:S02]  /*2d30*/  STL [R1+0x20], R227 ;  /* 0x000020e301007387 */ /* 0x0001e40000100800 */
        /* <DEDUP_REMOVED lines=42> */
.L_x_23:
[----:B------:R-:W-:-:S04]  /*2fe0*/  UIADD3 UR12, UR5, 0x1, URZ ;  /* 0x00000001050c7890 */ /* 0x000fc8000fffe03f */
[----:B------:R-:W-:-:S04]  /*2ff0*/  UISETP.NE.AND UP0, UPT, UR12, 0x9, UPT ;  /* 0x000000090c00788c */ /* 0x000fc8000bf05270 */
[----:B------:R-:W-:Y:S02]  /*3000*/  USEL UR8, URZ, 0x1, UP0 ;  /* 0x000000013f087887 */ /* 0x000fe40008000000 */
[----:B------:R-:W-:Y:S02]  /*3010*/  USEL UR12, UR12, URZ, UP0 ;  /* 0x0000003f0c0c7287 */ /* 0x000fe40008000000 */
[----:B------:R-:W-:-:S06]  /*3020*/  ULOP3.LUT UR8, UR4, UR8, URZ, 0x3c, !UPT ;  /* 0x0000000804087292 */ /* 0x000fcc000f8e3c3f */
[----:B0-----:R-:W-:Y:S01]  /*3030*/  IMAD.U32 R227, RZ, RZ, UR8 ;  /* 0x00000008ffe37e24 */ /* 0x001fe2000f8e00ff */
[----:B------:R-:W-:-:S06]  /*3040*/  UMOV UR8, 0x1 ;  /* 0x0000000100087882 */ /* 0x000fcc0000000000 */
.L_x_18:
[----:B------:R-:W-:-:S04]  /*3050*/  UISETP.LT.AND UP0, UPT, UR9, 0x1, UPT ;  /* 0x000000010900788c */ /* 0x000fc8000bf01270 */
[----:B------:R-:W-:-:S04]  /*3060*/  USEL UR16, UR9, 0x1, UP0 ;  /* 0x0000000109107887 */ /* 0x000fc80008000000 */
[----:B------:R-:W-:-:S04]  /*3070*/  UIADD3 UR16, UR9, -UR16, URZ ;  /* 0x8000001009107290 */ /* 0x000fc8000fffe03f */
[----:B------:R-:W-:-:S06]  /*3080*/  UISETP.GE.AND UP0, UPT, UR16, 0x1, UPT ;  /* 0x000000011000788c */ /* 0x000fcc000bf06270 */
[----:B------:R-:W-:-:S13]  /*3090*/  PLOP3.LUT P0, PT, PT, PT, UP0, 0x80, 0x0 ;  /* 0x000000000000781c */ /* 0x000fda0003f0f008 */
[----:B------:R-:W-:Y:S05]  /*30a0*/  @!P0 BRA `(.L_x_24) ;  /* 0x0000001000c48947 */ /* 0x000fea0003800000 */
[----:B------:R-:W-:Y:S01]  /*30b0*/  IMAD.U32 R228, RZ, RZ, UR16 ;  /* 0x00000010ffe47e24 */ /* 0x000fe2000f8e00ff */
[----:B------:R-:W-:Y:S01]  /*30c0*/  UMOV UR24, UR5 ;  /* 0x0000000500187c82 */ /* 0x000fe20008000000 */
[----:B------:R-:W-:-:S05]  /*30d0*/  ULDC UR25, c[0x0][0x50c] ;  /* 0x0001430000197ab9 */ /* 0x000fca0000000800 */
.L_x_32:
[----:B------:R-:W-:-:S06]  /*30e0*/  UISETP.NE.AND UP0, UPT, UR23, 0x3, UPT ;  /* 0x000000031700788c */ /* 0x000fcc000bf05270 */
[----:B------:R-:W-:-:S13]  /*30f0*/  PLOP3.LUT P1, PT, PT, PT, UP0, 0x80, 0x0 ;  /* 0x000000000000781c */ /* 0x000fda0003f2f008 */
[----:B-1---5:R-:W-:Y:S05]  /*3100*/  @!P1 BRA `(.L_x_25) ;  /* 0x0000000000049947 */ /* 0x022fea0003800000 */
[----:B------:R-:W-:Y:S01]  /*3110*/  BPT.TRAP 0x1 ;  /* 0x000000040000795c */ /* 0x000fe20000300000 */
.L_x_25:
[----:B------:R-:W0:Y:S01]  /*3120*/  S2UR UR16, SR_CgaCtaId ;  /* 0x00000000001079c3 */ /* 0x000e220000008800 */
[----:B------:R-:W-:Y:S01]  /*3130*/  UMOV UR10, 0x400 ;  /* 0x00000400000a7882 */ /* 0x000fe20000000000 */
[----:B------:R-:W-:Y:S01]  /*3140*/  SHF.L.U32 R229, R227, 0x1f, RZ ;  /* 0x0000001fe3e57819 */ /* 0x000fe200000006ff */
[----:B0-----:R-:W-:-:S04]  /*3150*/  ULEA UR10, UR16, UR10, 0x18 ;  /* 0x0000000a100a7291 */ /* 0x001fc8000f8ec03f */
[----:B------:R-:W-:-:S09]  /*3160*/  ULEA UR16, UR12, UR10, 0x3 ;  /* 0x0000000a0c107291 */ /* 0x000fd2000f8e183f */
[----:B------:R0:W1:Y:S01]  /*3170*/  SYNCS.PHASECHK.TRANS64.TRYWAIT P0, [UR16], R229 ;  /* 0x000000e5ff0075a7 */ /* 0x0000620008000150 */
[----:B------:R-:W-:Y:S05]  /*3180*/  @!P1 BRA `(.L_x_26) ;  /* 0x0000000000049947 */ /* 0x000fea0003800000 */
[----:B------:R-:W-:Y:S01]  /*3190*/  BPT.TRAP 0x1 ;  /* 0x000000040000795c */ /* 0x000fe20000300000 */
.L_x_26:
[----:B-1----:R-:W-:Y:S05]  /*31a0*/  @P0 BRA `(.L_x_27) ;  /* 0x0000000000080947 */ /* 0x002fea0003800000 */
[----:B------:R-:W1:Y:S02]  /*31b0*/  SYNCS.PHASECHK.TRANS64.TRYWAIT P0, [UR16], R229 ;  /* 0x000000e5ff0075a7 */ /* 0x000e640008000150 */
[----:B-1----:R-:W-:Y:S05]  /*31c0*/  @!P0 BRA `(.L_x_28) ;  /* 0x000000d400d48947 */ /* 0x002fea0003800000 */
.L_x_27:
[----:B------:R-:W-:Y:S01]  /*31d0*/  UIADD3 UR16, UR10, 0x24180, URZ ;  /* 0x000241800a107890 */ /* 0x000fe2000fffe03f */
[----:B------:R-:W-:Y:S01]  /*31e0*/  WARPGROUP.ARRIVE ;  /* 0x00000000000079c5 */ /* 0x000fe20000000000 */
[----:B------:R-:W-:Y:S02]  /*31f0*/  UISETP.NE.AND UP0, UPT, UR7, URZ, UPT ;  /* 0x0000003f0700728c */ /* 0x000fe4000bf05270 */
[----:B------:R-:W-:Y:S02]  /*3200*/  USHF.R.U32.HI UR16, URZ, 0x4, UR16 ;  /* 0x000000043f107899 */ /* 0x000fe40008011610 */
[----:B------:R-:W-:Y:S02]  /*3210*/  USEL UR8, UR8, URZ, !UP0 ;  /* 0x0000003f08087287 */ /* 0x000fe4000c000000 */
[----:B------:R-:W-:Y:S02]  /*3220*/  ULOP3.LUT UR16, UR16, 0x3fff, URZ, 0xc0, !UPT ;  /* 0x00003fff10107892 */ /* 0x000fe4000f8ec03f */
[----:B------:R-:W-:-:S02]  /*3230*/  UISETP.NE.U32.AND UP0, UPT, UR8, URZ, UPT ;  /* 0x0000003f0800728c */ /* 0x000fc4000bf05070 */
[----:B------:R-:W-:Y:S02]  /*3240*/  ULOP3.LUT UR7, UR11, 0x10000, URZ, 0xfc, !UPT ;  /* 0x000100000b077892 */ /* 0x000fe4000f8efc3f */
[----:B------:R-:W-:Y:S02]  /*3250*/  ULOP3.LUT UR8, UR16, 0x10000, URZ, 0xfc, !UPT ;  /* 0x0001000010087892 */ /* 0x000fe4000f8efc3f */
[----:B------:R-:W-:Y:S02]  /*3260*/  ULEA UR7, UR12, UR7, 0xa ;  /* 0x000000070c077291 */ /* 0x000fe4000f8e503f */
[----:B------:R-:W-:Y:S01]  /*3270*/  ULEA UR8, UR12, UR8, 0x9 ;  /* 0x000000080c087291 */ /* 0x000fe2000f8e483f */
[----:B------:R-:W-:Y:S01]  /*3280*/  UMOV UR17, 0x80000020 ;  /* 0x8000002000117882 */ /* 0x000fe20000000000 */
[----:B------:R-:W-:Y:S01]  /*3290*/  UMOV UR19, 0x80000020 ;  /* 0x8000002000137882 */ /* 0x000fe20000000000 */
[----:B------:R-:W-:Y:S02]  /*32a0*/  UIADD3 UR6, UR6, 0x2, URZ ;  /* 0x0000000206067890 */ /* 0x000fe4000fffe03f */
[----:B------:R-:W-:-:S02]  /*32b0*/  UMOV UR16, UR7 ;  /* 0x0000000700107c82 */ /* 0x000fc40008000000 */
[----:B------:R-:W-:Y:S02]  /*32c0*/  UMOV UR18, UR8 ;  /* 0x0000000800127c82 */ /* 0x000fe40008000000 */
[----:B------:R-:W-:Y:S01]  /*32d0*/  QGMMA.64x128x32.F32.E4M3.E4M3 R88, gdesc[UR16], R88, UP0 ;  /* 0x01e00000105879f3 */ /* 0x000fe2000bf00858 */
[----:B------:R-:W-:Y:S01]  /*32e0*/  UIADD3 UR16, UR7, 0x200, URZ ;  /* 0x0000020007107890 */ /* 0x000fe2000fffe03f */
[----:B------:R-:W-:-:S10]  /*32f0*/  UMOV UR17, 0x80000020 ;  /* 0x8000002000117882 */ /* 0x000fd40000000000 */
[----:B------:R-:W-:Y:S01]  /*3300*/  QGMMA.64x128x32.F32.E4M3.E4M3 R24, gdesc[UR16], R24, UP0 ;  /* 0x01e00000101879f3 */ /* 0x000fe2000bf00818 */
[----:B------:R-:W-:Y:S02]  /*3310*/  UIADD3 UR16, UR7, 0x2, URZ ;  /* 0x0000000207107890 */ /* 0x000fe4000fffe03f */
[----:B------:R-:W-:Y:S01]  /*3320*/  UIADD3 UR18, UR8, 0x2, URZ ;  /* 0x0000000208127890 */ /* 0x000fe2000fffe03f */
[----:B------:R-:W-:Y:S01]  /*3330*/  UMOV UR17, 0x80000020 ;  /* 0x8000002000117882 */ /* 0x000fe20000000000 */
[----:B------:R-:W-:Y:S01]  /*3340*/  UMOV UR19, 0x80000020 ;  /* 0x8000002000137882 */ /* 0x000fe20000000000 */
[----:B------:R-:W-:-:S06]  /*3350*/  UISETP.NE.AND UP0, UPT, UR6, UR25, UPT ;  /* 0x000000190600728c */ /* 0x000fcc000bf05270 */
[----:B------:R-:W-:Y:S01]  /*3360*/  QGMMA.64x128x32.F32.E4M3.E4M3 R88, gdesc[UR16], R88 ;  /* 0x01e00000105879f3 */ /* 0x000fe20008700858 */
[----:B------:R-:W-:Y:S01]  /*3370*/  UIADD3 UR16, UR7, 0x202, URZ ;  /* 0x0000020207107890 */ /* 0x000fe2000fffe03f */
[----:B------:R-:W-:Y:S01]  /*3380*/  UMOV UR17, 0x80000020 ;  /* 0x8000002000117882 */ /* 0x000fe20000000000 */
[----:B------:R-:W-:-:S06]  /*3390*/  USEL UR7, URZ, 0x1, UP0 ;  /* 0x000000013f077887 */ /* 0x000fcc0008000000 */
[----:B------:R-:W-:-:S03]  /*33a0*/  ISETP.NE.AND P0, PT, RZ, UR7, PT ;  /* 0x00000007ff007c0c */ /* 0x000fc6000bf05270 */
[----:B------:R-:W-:Y:S03]  /*33b0*/  QGMMA.64x128x32.F32.E4M3.E4M3 R24, gdesc[UR16], R24, gsb0 ;  /* 0x01e00000101879f3 */ /* 0x000fe60008000818 */
[----:B------:R-:W-:-:S07]  /*33c0*/  WARPGROUP.DEPBAR.LE gsb0, 0x1 ;  /* 0x00008000000079c5 */ /* 0x000fce0000010100 */
[----:B------:R-:W-:Y:S05]  /*33d0*/  @!P0 BRA `(.L_x_29) ;  /* 0x0000000c00808947 */ /* 0x000fea0003800000 */
[----:B------:R-:W-:Y:S02]  /*33e0*/  WARPGROUP.DEPBAR.LE gsb0, 0x0 ;  /* 0x00008000000079c5 */ /* 0x000fe40000010000 */
[----:B------:R-:W-:-:S01]  /*33f0*/  FADD R226, R88, R226 ;  /* 0x000000e258e27221 */ /* 0x000fc20000000000 */
[----:B------:R-:W-:Y:S01]  /*3400*/  FADD R225, R89, R225 ;  /* 0x000000e159e17221 */ /* 0x000fe20000000000 */
[----:B------:R1:W-:Y:S01]  /*3410*/  STL [R1+0x90], R227 ;  /* 0x000090e301007387 */ /* 0x0003e20000100800 */
[----:B------:R-:W-:-:S01]  /*3420*/  FADD R224, R90, R224 ;  /* 0x000000e05ae07221 */ /* 0x000fc20000000000 */
[----:B------:R-:W-:Y:S01]  /*3430*/  FADD R223, R91, R223 ;  /* 0x000000df5bdf7221 */ /* 0x000fe20000000000 */
[----:B------:R-:W-:-:S01]  /*3440*/  FADD R222, R92, R222 ;  /* 0x000000de5cde7221 */ /* 0x000fc20000000000 */
[----:B------:R-:W-:Y:S01]  /*3450*/  FADD R221, R93, R221 ;  /* 0x000000dd5ddd7221 */ /* 0x000fe20000000000 */
[----:B-1----:R-:W2:Y:S04]  /*3460*/  LDL.LU R227, [R1+0x30] ;  /* 0x0000300001e37983 */ /* 0x002ea80000300800 */
[----:B------:R1:W-:Y:S01]  /*3470*/  STL [R1+0x94], R226 ;  /* 0x000094e201007387 */ /* 0x0003e20000100800 */
[----:B------:R-:W-:-:S01]  /*3480*/  FADD R220, R94, R220 ;  /* 0x000000dc5edc7221 */ /* 0x000fc20000000000 */
[----:B------:R-:W-:-:S02]  /*3490*/  FADD R219, R95, R219 ;  /* 0x000000db5fdb7221 */ /* 0x000fc40000000000 */
[----:B-1----:R-:W3:Y:S04]  /*34a0*/  LDL.LU R226, [R1+0x2c] ;  /* 0x00002c0001e27983 */ /* 0x002ee80000300800 */
[----:B------:R1:W-:Y:S01]  /*34b0*/  STL [R1+0x98], R225 ;  /* 0x000098e101007387 */ /* 0x0003e20000100800 */
[----:B------:R-:W-:-:S03]  /*34c0*/  FADD R218, R96, R218 ;  /* 0x000000da60da7221 */ /* 0x000fc60000000000 */
[----:B-1----:R-:W4:Y:S04]  /*34d0*/  LDL.LU R225, [R1+0x28] ;  /* 0x0000280001e17983 */ /* 0x002f280000300800 */
        /* <DEDUP_REMOVED lines=9> */
[----:B------:R1:W-:Y:S04]  /*3570*/  STL [R1+0xa8], R221 ;  /* 0x0000a8dd01007387 */ /* 0x0003e80000100800 */
        /* <DEDUP_REMOVED lines=12> */
[----:B-1----:R-:W4:Y:S01]  /*3640*/  LDL.LU R215, [R1] ;  /* 0x0000000001d77983 */ /* 0x002f220000300800 */
[----:B------:R-:W-:-:S01]  /*3650*/  FADD R214, R100, R214 ;  /* 0x000000d664d67221 */ /* 0x000fc20000000000 */
[----:B------:R-:W-:Y:S01]  /*3660*/  FADD R213, R101, R213 ;  /* 0x000000d565d57221 */ /* 0x000fe20000000000 */
[----:B------:R-:W-:-:S01]  /*3670*/  FADD R212, R102, R212 ;  /* 0x000000d466d47221 */ /* 0x000fc20000000000 */
[----:B------:R-:W-:Y:S01]  /*3680*/  FADD R211, R103, R211 ;  /* 0x000000d367d37221 */ /* 0x000fe20000000000 */
[----:B------:R-:W-:-:S01]  /*3690*/  FADD R210, R104, R210 ;  /* 0x000000d268d27221 */ /* 0x000fc20000000000 */
[----:B------:R-:W-:Y:S01]  /*36a0*/  STL [R1+0xc4], R214 ;  /* 0x0000c4d601007387 */ /* 0x000fe20000100800 */
        /* <DEDUP_REMOVED lines=11> */
[----:B------:R1:W-:Y:S01]  /*3760*/  STL [R1+0xd0], R211 ;  /* 0x0000d0d301007387 */ /* 0x0003e20000100800 */
[----:B------:R-:W-:-:S01]  /*3770*/  FADD R200, R114, R200 ;  /* 0x000000c872c87221 */ /* 0x000fc20000000000 */
[----:B------:R-:W-:Y:S01]  /*3780*/  FADD R199, R115, R199 ;  /* 0x000000c773c77221 */ /* 0x000fe20000000000 */
        /* <DEDUP_REMOVED lines=69> */
[----:B-----5:R-:W-:Y:S01]  /*3be0*/  FADD R0, R57, R0 ;  /* 0x0000000039007221 */ /* 0x020fe20000000000 */
[----:B--2---:R-:W-:-:S01]  /*3bf0*/  FADD R227, R70, R227 ;  /* 0x000000e346e37221 */ /* 0x004fc20000000000 */
[----:B---3--:R-:W-:Y:S01]  /*3c00*/  FADD R226, R69, R226 ;  /* 0x000000e245e27221 */ /* 0x008fe20000000000 */
[----:B----4-:R-:W-:-:S01]  /*3c10*/  FADD R225, R68, R225 ;  /* 0x000000e144e17221 */ /* 0x010fc20000000000 */
        /* <DEDUP_REMOVED lines=9> */
[----:B------:R-:W-:-:S05]  /*3cb0*/  FADD R215, R58, R215 ;  /* 0x000000d73ad77221 */ /* 0x000fca0000000000 */
[----:B------:R2:W-:Y:S04]  /*3cc0*/  STL [R1], R215 ;  /* 0x000000d701007387 */ /* 0x0005e80000100800 */
[----:B------:R3:W-:Y:S04]  /*3cd0*/  STL [R1+0x4], R216 ;  /* 0x000004d801007387 */ /* 0x0007e80000100800 */
        /* <DEDUP_REMOVED lines=8> */
[----:B-1----:R-:W4:Y:S04]  /*3d60*/  LDL.LU R211, [R1+0x34] ;  /* 0x0000340001d37983 */ /* 0x002f280000300800 */
[----:B------:R1:W-:Y:S04]  /*3d70*/  STL [R1+0x28], R225 ;  /* 0x000028e101007387 */ /* 0x0003e80000100800 */
[----:B------:R-:W4:Y:S04]  /*3d80*/  LDL.LU R212, [R1+0x38] ;  /* 0x0000380001d47983 */ /* 0x000f280000300800 */
[----:B------:R1:W-:Y:S04]  /*3d90*/  STL [R1+0x2c], R226 ;  /* 0x00002ce201007387 */ /* 0x0003e80000100800 */
[----:B------:R-:W4:Y:S04]  /*3da0*/  LDL.LU R213, [R1+0x3c] ;  /* 0x00003c0001d57983 */ /* 0x000f280000300800 */
[----:B------:R1:W-:Y:S04]  /*3db0*/  STL [R1+0x30], R227 ;  /* 0x000030e301007387 */ /* 0x0003e80000100800 */
[----:B------:R-:W4:Y:S04]  /*3dc0*/  LDL.LU R214, [R1+0x40] ;  /* 0x0000400001d67983 */ /* 0x000f280000300800 */
[----:B--2---:R-:W2:Y:S04]  /*3dd0*/  LDL.LU R215, [R1+0x44] ;  /* 0x0000440001d77983 */ /* 0x004ea80000300800 */
[----:B---3--:R-:W3:Y:S04]  /*3de0*/  LDL.LU R216, [R1+0x48] ;  /* 0x0000480001d87983 */ /* 0x008ee80000300800 */
[----:B----4-:R-:W4:Y:S04]  /*3df0*/  LDL.LU R217, [R1+0x4c] ;  /* 0x00004c0001d97983 */ /* 0x010f280000300800 */
[----:B0-----:R-:W4:Y:S04]  /*3e00*/  LDL.LU R218, [R1+0x50] ;  /* 0x0000500001da7983 */ /* 0x001f280000300800 */
[----:B------:R-:W4:Y:S04]  /*3e10*/  LDL.LU R219, [R1+0x54] ;  /* 0x0000540001db7983 */ /* 0x000f280000300800 */
[----:B------:R-:W4:Y:S04]  /*3e20*/  LDL.LU R220, [R1+0x58] ;  /* 0x0000580001dc7983 */ /* 0x000f280000300800 */
[----:B------:R-:W4:Y:S04]  /*3e30*/  LDL.LU R221, [R1+0x5c] ;  /* 0x00005c0001dd7983 */ /* 0x000f280000300800 */
[----:B------:R-:W4:Y:S04]  /*3e40*/  LDL.LU R222, [R1+0x60] ;  /* 0x0000600001de7983 */ /* 0x000f280000300800 */
[----:B------:R-:W4:Y:S04]  /*3e50*/  LDL.LU R223, [R1+0x64] ;  /* 0x0000640001df7983 */ /* 0x000f280000300800 */
[----:B------:R-:W4:Y:S04]  /*3e60*/  LDL.LU R224, [R1+0x68] ;  /* 0x0000680001e07983 */ /* 0x000f280000300800 */
[----:B-1----:R-:W4:Y:S04]  /*3e70*/  LDL.LU R225, [R1+0x6c] ;  /* 0x00006c0001e17983 */ /* 0x002f280000300800 */
[----:B------:R-:W4:Y:S04]  /*3e80*/  LDL.LU R226, [R1+0x70] ;  /* 0x0000700001e27983 */ /* 0x000f280000300800 */
[----:B------:R-:W4:Y:S01]  /*3e90*/  LDL.LU R227, [R1+0x74] ;  /* 0x0000740001e37983 */ /* 0x000f220000300800 */
[----:B------:R-:W-:-:S05]  /*3ea0*/  FADD R211, R71, R211 ;  /* 0x000000d347d37221 */ /* 0x000fca0000000000 */
[----:B------:R0:W-:Y:S01]  /*3eb0*/  STL [R1+0x34], R211 ;  /* 0x000034d301007387 */ /* 0x0001e20000100800 */
[----:B------:R-:W-:-:S03]  /*3ec0*/  FADD R212, R72, R212 ;  /* 0x000000d448d47221 */ /* 0x000fc60000000000 */
[----:B0-----:R1:W5:Y:S01]  /*3ed0*/  LDL.LU R211, [R1+0xd0] ;  /* 0x0000d00001d37983 */ /* 0x0013620000300800 */
[----:B------:R-:W-:-:S03]  /*3ee0*/  FADD R213, R73, R213 ;  /* 0x000000d549d57221 */ /* 0x000fc60000000000 */
[----:B------:R0:W-:Y:S01]  /*3ef0*/  STL [R1+0x38], R212 ;  /* 0x000038d401007387 */ /* 0x0001e20000100800 */
[----:B------:R-:W-:-:S01]  /*3f00*/  FADD R214, R74, R214 ;  /* 0x000000d64ad67221 */ /* 0x000fc20000000000 */
[----:B--2---:R-:W-:Y:S02]  /*3f10*/  FADD R215, R75, R215 ;  /* 0x000000d74bd77221 */ /* 0x004fe40000000000 */
[----:B0-----:R1:W5:Y:S01]  /*3f20*/  LDL.LU R212, [R1+0xcc] ;  /* 0x0000cc0001d47983 */ /* 0x0013620000300800 */
[----:B---3--:R-:W-:-:S03]  /*3f30*/  FADD R216, R76, R216 ;  /* 0x000000d84cd87221 */ /* 0x008fc60000000000 */
[----:B------:R0:W-:Y:S01]  /*3f40*/  STL [R1+0x3c], R213 ;  /* 0x00003cd501007387 */ /* 0x0001e20000100800 */
[----:B----4-:R-:W-:-:S03]  /*3f50*/  FADD R217, R77, R217 ;  /* 0x000000d94dd97221 */ /* 0x010fc60000000000 */
[----:B0-----:R1:W5:Y:S01]  /*3f60*/  LDL.LU R213, [R1+0xc8] ;  /* 0x0000c80001d57983 */ /* 0x0013620000300800 */
[----:B------:R-:W-:-:S03]  /*3f70*/  FADD R218, R78, R218 ;  /* 0x000000da4eda7221 */ /* 0x000fc60000000000 */
[----:B------:R0:W-:Y:S01]  /*3f80*/  STL [R1+0x40], R214 ;  /* 0x000040d601007387 */ /* 0x0001e20000100800 */
[----:B------:R-:W-:-:S01]  /*3f90*/  FADD R219, R79, R219 ;  /* 0x000000db4fdb7221 */ /* 0x000fc20000000000 */
[----:B------:R-:W-:Y:S02]  /*3fa0*/  FADD R220, R80, R220 ;  /* 0x000000dc50dc7221 */ /* 0x000fe40000000000 */
[----:B0-----:R1:W5:Y:S04]  /*3fb0*/  LDL.LU R214, [R1+0xc4] ;  /* 0x0000c40001d67983 */ /* 0x0013680000300800 */
[----:B------:R0:W-:Y:S01]  /*3fc0*/  STL [R1+0x44], R215 ;  /* 0x000044d701007387 */ /* 0x0001e20000100800 */
[----:B------:R-:W-:-:S01]  /*3fd0*/  FADD R221, R81, R221 ;  /* 0x000000dd51dd7221 */ /* 0x000fc20000000000 */
[----:B------:R-:W-:-:S02]  /*3fe0*/  FADD R222, R82, R222 ;  /* 0x000000de52de7221 */ /* 0x000fc40000000000 */
[----:B0-----:R1:W5:Y:S04]  /*3ff0*/  LDL.LU R215, [R1+0xc0] ;  /* 0x0000c00001d77983 */ /* 0x0013680000300800 */
[----:B------:R0:W-:Y:S01]  /*4000*/  STL [R1+0x48], R216 ;  /* 0x000048d801007387 */ /* 0x0001e20000100800 */
[----:B------:R-:W-:-:S03]  /*4010*/  FADD R223, R83, R223 ;  /* 0x000000df53df7221 */ /* 0x000fc60000000000 */
        /* <DEDUP_REMOVED lines=13> */
[----:B------:R0:W-:Y:S04]  /*40f0*/  STL [R1+0x5c], R221 ;  /* 0x00005cdd01007387 */ /* 0x0001e80000100800 */
        /* <DEDUP_REMOVED lines=12> */
[----:B0-----:R1:W5:Y:S01]  /*41c0*/  LDL.LU R227, [R1+0x90] ;  /* 0x0000900001e37983 */ /* 0x0013620000300800 */
[----:B------:R-:W-:-:S05]  /*41d0*/  UMOV UR6, URZ ;  /* 0x0000003f00067c82 */ /* 0x000fca0008000000 */
.L_x_29:
[----:B------:R-:W-:Y:S05]  /*41e0*/  @!P1 BRA `(.L_x_30) ;  /* 0x0000000000049947 */ /* 0x000fea0003800000 */
[----:B------:R-:W-:Y:S01]  /*41f0*/  BPT.TRAP 0x1 ;  /* 0x000000040000795c */ /* 0x000fe20000300000 */
.L_x_30:
[----:B------:R2:W-:Y:S04]  /*4200*/  STL [R1+0x94], R2 ;  /* 0x0000940201007387 */ /* 0x0005e80000100800 */
[----:B--2---:R-:W2:Y:S04]  /*4210*/  LDL R2, [R1+0x78] ;  /* 0x0000780001027983 */ /* 0x004ea80000100800 */
[----:B-----5:R3:W-:Y:S04]  /*4220*/  STL [R1+0x90], R0 ;  /* 0x0000900001007387 */ /* 0x0207e80000100800 */
[----:B---3--:R-:W3:Y:S01]  /*4230*/  LDL R0, [R1+0x7c] ;  /* 0x00007c0001007983 */ /* 0x008ee20000100800 */
[----:B0-----:R-:W-:Y:S01]  /*4240*/  IMAD.U32 R229, RZ, RZ, UR24 ;  /* 0x00000018ffe57e24 */ /* 0x001fe2000f8e00ff */
[----:B--2---:R-:W-:-:S02]  /*4250*/  ISETP.NE.AND P0, PT, R2, RZ, PT ;  /* 0x000000ff0200720c */ /* 0x004fc40003f05270 */
[----:B------:R0:W5:Y:S11]  /*4260*/  LDL.LU R2, [R1+0x94] ;  /* 0x0000940001027983 */ /* 0x0001760000300800 */
[----:B------:R-:W-:-:S05]  /*4270*/  @P0 LEA R229, R229, UR10, 0x3 ;  /* 0x0000000ae5e50c11 */ /* 0x000fca000f8e18ff */
[----:B------:R-:W-:-:S05]  /*4280*/  @P0 VIADD R229, R229, 0x48 ;  /* 0x00000048e5e50836 */ /* 0x000fca0000000000 */
[----:B---3--:R-:W-:Y:S02]  /*4290*/  @P0 PRMT R229, R0, 0x654, R229 ;  /* 0x0000065400e50816 */ /* 0x008fe400000000e5 */
[----:B------:R0:W5:Y:S01]  /*42a0*/  LDL.LU R0, [R1+0x90] ;  /* 0x0000900001007983 */ /* 0x0001620000300800 */
[----:B------:R-:W-:Y:S01]  /*42b0*/  UISETP.GT.U32.AND UP0, UPT, UR13, 0x1, UPT ;  /* 0x000000010d00788c */ /* 0x000fe2000bf04070 */
[----:B------:R0:W-:Y:S05]  /*42c0*/  @P0 SYNCS.ARRIVE.TRANS64.RED.A1T0 RZ, [R229+URZ], RZ ;  /* 0x000000ffe5ff09a7 */ /* 0x0001ea000810043f */
[----:B------:R-:W-:-:S13]  /*42d0*/  PLOP3.LUT P0, PT, PT, PT, UP0, 0x80, 0x0 ;  /* 0x000000000000781c */ /* 0x000fda0003f0f008 */
[----:B0-----:R-:W-:Y:S05]  /*42e0*/  @P0 BRA `(.L_x_31) ;  /* 0x0000000000040947 */ /* 0x001fea0003800000 */
[----:B------:R-:W-:Y:S01]  /*42f0*/  BPT.TRAP 0x1 ;  /* 0x000000040000795c */ /* 0x000fe20000300000 */
.L_x_31:
[----:B------:R-:W-:Y:S01]  /*4300*/  UIADD3 UR12, UR12, 0x1, URZ ;  /* 0x000000010c0c7890 */ /* 0x000fe2000fffe03f */
[C---:B------:R-:W-:Y:S01]  /*4310*/  ISETP.GT.AND P0, PT, R228.reuse, 0x1, PT ;  /* 0x00000001e400780c */ /* 0x040fe20003f04270 */
[----:B------:R-:W-:Y:S01]  /*4320*/  UIADD3 UR24, UR24, 0x1, URZ ;  /* 0x0000000118187890 */ /* 0x000fe2000fffe03f */
[----:B------:R-:W-:Y:S01]  /*4330*/  VIADD R228, R228, 0xffffffff ;  /* 0xffffffffe4e47836 */ /* 0x000fe20000000000 */
[----:B------:R-:W-:Y:S02]  /*4340*/  UISETP.NE.AND UP0, UPT, UR12, 0x9, UPT ;  /* 0x000000090c00788c */ /* 0x000fe4000bf05270 */
[----:B------:R-:W-:Y:S02]  /*4350*/  UISETP.NE.AND UP1, UPT, UR24, 0x9, UPT ;  /* 0x000000091800788c */ /* 0x000fe4000bf25270 */
[----:B------:R-:W-:Y:S02]  /*4360*/  USEL UR8, URZ, 0x1, UP0 ;  /* 0x000000013f087887 */ /* 0x000fe40008000000 */
[----:B------:R-:W-:-:S02]  /*4370*/  USEL UR12, UR12, URZ, UP0 ;  /* 0x0000003f0c0c7287 */ /* 0x000fc40008000000 */
[----:B------:R-:W-:Y:S02]  /*4380*/  USEL UR24, UR24, URZ, UP1 ;  /* 0x0000003f18187287 */ /* 0x000fe40008800000 */
[----:B------:R-:W-:Y:S01]  /*4390*/  LOP3.LUT R227, R227, UR8, RZ, 0x3c, !PT ;  /* 0x00000008e3e37c12 */ /* 0x000fe2000f8e3cff */
[----:B------:R-:W-:Y:S01]  /*43a0*/  UMOV UR8, 0x1 ;  /* 0x0000000100087882 */ /* 0x000fe20000000000 */
[----:B------:R-:W-:Y:S08]  /*43b0*/  @P0 BRA `(.L_x_32) ;  /* 0xffffffec00480947 */ /* 0x000ff0000383ffff */
.L_x_24:
[----:B------:R-:W-:-:S04]  /*43c0*/  UISETP.NE.AND UP0, UPT, UR6, URZ, UPT ;  /* 0x0000003f0600728c */ /* 0x000fc8000bf05270 */
[----:B------:R-:W-:-:S06]  /*43d0*/  USEL UR6, URZ, 0x1, !UP0 ;  /* 0x000000013f067887 */ /* 0x000fcc000c000000 */
[----:B------:R-:W-:-:S13]  /*43e0*/  ISETP.NE.AND P0, PT, RZ, UR6, PT ;  /* 0x00000006ff007c0c */ /* 0x000fda000bf05270 */
[----:B------:R-:W-:Y:S05]  /*43f0*/  @!P0 BRA `(.L_x_33) ;  /* 0x0000000c00dc8947 */ /* 0x000fea0003800000 */
[----:B------:R-:W2:Y:S04]  /*4400*/  LDL.LU R227, [R1+0x74] ;  /* 0x0000740001e37983 */ /* 0x000ea80000300800 */
[----:B--2---:R0:W-:Y:S04]  /*4410*/  STL [R1+0x90], R227 ;  /* 0x000090e301007387 */ /* 0x0041e80000100800 */
[----:B0-----:R-:W2:Y:S04]  /*4420*/  LDL.LU R227, [R1+0x70] ;  /* 0x0000700001e37983 */ /* 0x001ea80000300800 */
        /* <DEDUP_REMOVED lines=55> */
[----:B0-----:R-:W2:Y:S01]  /*47a0*/  LDL.LU R227, [R1] ;  /* 0x0000000001e37983 */ /* 0x001ea20000300800 */
[----:B------:R-:W-:-:S02]  /*47b0*/  WARPGROUP.DEPBAR.LE gsb0, 0x0 ;  /* 0x00008000000079c5 */ /* 0x000fc40000010000 */
[----:B------:R-:W-:Y:S01]  /*47c0*/  FADD R226, R88, R226 ;  /* 0x000000e258e27221 */ /* 0x000fe20000000000 */
        /* <DEDUP_REMOVED lines=95> */
[----:B-----5:R-:W-:Y:S01]  /*4dc0*/  FADD R2, R56, R2 ;  /* 0x0000000238027221 */ /* 0x020fe20000000000 */
[----:B------:R-:W-:Y:S01]  /*4dd0*/  FADD R0, R57, R0 ;  /* 0x0000000039007221 */ /* 0x000fe20000000000 */
[----:B--2---:R-:W-:-:S05]  /*4de0*/  FADD R227, R58, R227 ;  /* 0x000000e33ae37221 */ /* 0x004fca0000000000 */
[----:B------:R0:W-:Y:S04]  /*4df0*/  STL [R1], R227 ;  /* 0x000000e301007387 */ /* 0x0001e80000100800 */
[----:B0-----:R-:W2:Y:S02]  /*4e00*/  LDL.LU R227, [R1+0x100] ;  /* 0x0001000001e37983 */ /* 0x001ea40000300800 */
[----:B--2---:R-:W-:-:S05]  /*4e10*/  FADD R227, R59, R227 ;  /* 0x000000e33be37221 */ /* 0x004fca0000000000 */
[----:B------:R0:W-:Y:S04]  /*4e20*/  STL [R1+0x4], R227 ;  /* 0x000004e301007387 */ /* 0x0001e80000100800 */
        /* <DEDUP_REMOVED lines=83> */
[----:B------:R0:W-:Y:S02]  /*5360*/  STL [R1+0x74], R227 ;  /* 0x000074e301007387 */ /* 0x0001e40000100800 */
.L_x_33:
[----:B------:R-:W-:Y:S02]  /*5370*/  WARPGROUP.DEPBAR.LE gsb0, 0x0 ;  /* 0x00008000000079c5 */ /* 0x000fe40000010000 */
[----:B------:R-:W2:Y:S02]  /*5380*/  LDC R24, c[0x0][0x28c] ;  /* 0x0000a300ff187b82 */ /* 0x000ea40000000800 */
[----:B--2---:R-:W-:-:S13]  /*5390*/  ISETP.GE.AND P0, PT, R24, 0x1, PT ;  /* 0x000000011800780c */ /* 0x004fda0003f06270 */
[----:B------:R-:W-:Y:S05]  /*53a0*/  @!P0 BRA `(.L_x_34) ;  /* 0x0000000000648947 */ /* 0x000fea0003800000 */
[----:B------:R-:W-:-:S06]  /*53b0*/  UISETP.NE.AND UP0, UPT, UR23, 0x3, UPT ;  /* 0x000000031700788c */ /* 0x000fcc000bf05270 */
[----:B------:R-:W-:-:S13]  /*53c0*/  PLOP3.LUT P0, PT, PT, PT, UP0, 0x80, 0x0 ;  /* 0x000000000000781c */ /* 0x000fda0003f0f008 */
[----:B------:R-:W-:Y:S05]  /*53d0*/  @!P0 BRA `(.L_x_35) ;  /* 0x0000000000048947 */ /* 0x000fea0003800000 */
[----:B------:R-:W-:Y:S01]  /*53e0*/  BPT.TRAP 0x1 ;  /* 0x000000040000795c */ /* 0x000fe20000300000 */
.L_x_35:
[----:B0-----:R-:W2:Y:S01]  /*53f0*/  LDL R227, [R1+0x78] ;  /* 0x0000780001e37983 */ /* 0x001ea20000100800 */
[----:B------:R-:W-:Y:S01]  /*5400*/  BSSY B0, `(.L_x_36) ;  /* 0x000000f000007945 */ /* 0x000fe20003800000 */
[----:B--2---:R-:W-:-:S13]  /*5410*/  ISETP.NE.AND P0, PT, R227, RZ, PT ;  /* 0x000000ffe300720c */ /* 0x004fda0003f05270 */
[----:B------:R-:W-:Y:S05]  /*5420*/  @!P0 BRA `(.L_x_37) ;  /* 0x0000000000308947 */ /* 0x000fea0003800000 */
[----:B------:R-:W2:Y:S01]  /*5430*/  LDL R227, [R1+0x7c] ;  /* 0x00007c0001e37983 */ /* 0x000ea20000100800 */
[----:B------:R-:W-:-:S04]  /*5440*/  UISETP.LT.AND UP0, UPT, UR9, 0x1, UPT ;  /* 0x000000010900788c */ /* 0x000fc8000bf01270 */
[----:B------:R-:W-:-:S04]  /*5450*/  USEL UR8, UR9, 0x1, UP0 ;  /* 0x0000000109087887 */ /* 0x000fc80008000000 */
[----:B------:R-:W-:-:S04]  /*5460*/  UIADD3 UR8, UR5, UR9, -UR8 ;  /* 0x0000000905087290 */ /* 0x000fc8000fffe808 */
[----:B------:R-:W-:-:S04]  /*5470*/  UIMAD.WIDE.U32 UR6, UR8, 0x38e38e39, URZ ;  /* 0x38e38e39080678a5 */ /* 0x000fc8000f8e003f */
[----:B------:R-:W-:-:S04]  /*5480*/  USHF.R.U32.HI UR6, URZ, 0x1, UR7 ;  /* 0x000000013f067899 */ /* 0x000fc80008011607 */
[----:B------:R-:W-:-:S04]  /*5490*/  UIMAD UR8, UR6, -0x9, UR8 ;  /* 0xfffffff7060878a4 */ /* 0x000fc8000f8e0208 */
[----:B------:R-:W-:-:S04]  /*54a0*/  ULEA UR8, UR8, UR10, 0x3 ;  /* 0x0000000a08087291 */ /* 0x000fc8000f8e183f */
[----:B------:R-:W-:-:S06]  /*54b0*/  UIADD3 UR8, UR8, 0x48, URZ ;  /* 0x0000004808087890 */ /* 0x000fcc000fffe03f */
[----:B------:R-:W-:-:S05]  /*54c0*/  IMAD.U32 R24, RZ, RZ, UR8 ;  /* 0x00000008ff187e24 */ /* 0x000fca000f8e00ff */
[----:B--2---:R-:W-:-:S04]  /*54d0*/  PRMT R24, R227, 0x654, R24 ;  /* 0x00000654e3187816 */ /* 0x004fc80000000018 */
[----:B------:R0:W-:Y:S03]  /*54e0*/  SYNCS.ARRIVE.TRANS64.RED.A1T0 RZ, [R24+URZ], RZ ;  /* 0x000000ff18ff79a7 */ /* 0x0001e6000810043f */
.L_x_37:
[----:B------:R-:W-:Y:S05]  /*54f0*/  BSYNC B0 ;  /* 0x0000000000007941 */ /* 0x000fea0003800000 */
.L_x_36:
[----:B------:R-:W-:-:S06]  /*5500*/  UISETP.GT.U32.AND UP0, UPT, UR13, 0x1, UPT ;  /* 0x000000010d00788c */ /* 0x000fcc000bf04070 */
[----:B------:R-:W-:-:S13]  /*5510*/  PLOP3.LUT P0, PT, PT, PT, UP0, 0x80, 0x0 ;  /* 0x000000000000781c */ /* 0x000fda0003f0f008 */
[----:B------:R-:W-:Y:S05]  /*5520*/  @P0 BRA `(.L_x_34) ;  /* 0x0000000000040947 */ /* 0x000fea0003800000 */
[----:B------:R-:W-:Y:S01]  /*5530*/  BPT.TRAP 0x1 ;  /* 0x000000040000795c */ /* 0x000fe20000300000 */
.L_x_34:
[----:B-----5:R2:W-:Y:S01]  /*5540*/  STL [R1+0x94], R2 ;  /* 0x0000940201007387 */ /* 0x0205e20000100800 */
[----:B------:R-:W3:Y:S01]  /*5550*/  LDC R29, c[0x0][0x288] ;  /* 0x0000a200ff1d7b82 */ /* 0x000ee20000000800 */
[----:B------:R-:W-:Y:S02]  /*5560*/  UIADD3 UR10, UR9, UR5, URZ ;  /* 0x00000005090a7290 */ /* 0x000fe4000fffe03f */
[----:B------:R-:W-:Y:S01]  /*5570*/  USHF.R.S32.HI UR11, URZ, 0x1f, UR22 ;  /* 0x0000001f3f0b7899 */ /* 0x000fe20008011416 */
[----:B------:R-:W-:Y:S01]  /*5580*/  ULDC.64 UR6, c[0x0][0x5d0] ;  /* 0x0001740000067ab9 */ /* 0x000fe20000000a00 */
[----:B------:R-:W-:Y:S01]  /*5590*/  ULDC UR12, c[0x0][0x284] ;  /* 0x0000a100000c7ab9 */ /* 0x000fe20000000800 */
[----:B--2---:R-:W2:Y:S04]  /*55a0*/  LDL.LU R2, [R1+0x88] ;  /* 0x0000880001027983 */ /* 0x004ea80000300800 */
[----:B------:R4:W-:Y:S04]  /*55b0*/  STL [R1+0x90], R0 ;  /* 0x0000900001007387 */ /* 0x0009e80000100800 */
[----:B0-----:R-:W3:Y:S01]  /*55c0*/  LDL.LU R227, [R1+0x8c] ;  /* 0x00008c0001e37983 */ /* 0x001ee20000300800 */
[----:B----4-:R-:W0:Y:S02]  /*55d0*/  S2R R0, SR_TID.X ;  /* 0x0000000000007919 */ /* 0x010e240000002100 */
[----:B0-----:R-:W-:-:S02]  /*55e0*/  SHF.R.U32.HI R24, RZ, 0x2, R0 ;  /* 0x00000002ff187819 */ /* 0x001fc40000011600 */
[----:B------:R-:W-:Y:S02]  /*55f0*/  LOP3.LUT R26, R0, 0x60, RZ, 0xc0, !PT ;  /* 0x00000060001a7812 */ /* 0x000fe400078ec0ff */
[----:B------:R-:W-:Y:S02]  /*5600*/  SHF.R.U32.HI R27, RZ, 0x7, R0 ;  /* 0x00000007ff1b7819 */ /* 0x000fe40000011600 */
[----:B------:R-:W-:Y:S02]  /*5610*/  LOP3.LUT R25, R24, 0x7, RZ, 0xc0, !PT ;  /* 0x0000000718197812 */ /* 0x000fe400078ec0ff */
[----:B------:R-:W-:Y:S02]  /*5620*/  SHF.R.U32.HI R28, RZ, 0x1, R26 ;  /* 0x00000001ff1c7819 */ /* 0x000fe4000001161a */
[----:B------:R-:W-:Y:S02]  /*5630*/  LOP3.LUT R24, R27, 0x1, RZ, 0xc0, !PT ;  /* 0x000000011b187812 */ /* 0x000fe400078ec0ff */
[----:B------:R-:W-:Y:S01]  /*5640*/  IADD3 R27, RZ, -R28, -R25 ;  /* 0x8000001cff1b7210 */ /* 0x000fe20007ffe819 */
[----:B------:R-:W-:-:S02]  /*5650*/  IMAD.SHL.U32 R32, R0, 0x2, RZ ;  /* 0x0000000200207824 */ /* 0x000fc400078e00ff */
[C---:B------:R-:W-:Y:S02]  /*5660*/  IMAD.SHL.U32 R26, R24.reuse, 0x40, RZ ;  /* 0x00000040181a7824 */ /* 0x040fe400078e00ff */
[----:B------:R-:W-:Y:S01]  /*5670*/  IMAD R42, R24, -0x40, R27 ;  /* 0xffffffc0182a7824 */ /* 0x000fe200078e021b */
[----:B------:R-:W-:Y:S01]  /*5680*/  LOP3.LUT R24, R0, 0x3, RZ, 0xc0, !PT ;  /* 0x0000000300187812 */ /* 0x000fe200078ec0ff */
[----:B--2---:R-:W-:Y:S02]  /*5690*/  IMAD.SHL.U32 R41, R2, 0x80, RZ ;  /* 0x0000008002297824 */ /* 0x004fe400078e00ff */
[----:B------:R0:W5:Y:S04]  /*56a0*/  LDL.LU R2, [R1+0x94] ;  /* 0x0000940001027983 */ /* 0x0001680000300800 */
[----:B------:R0:W5:Y:S01]  /*56b0*/  LDL.LU R0, [R1+0x90] ;  /* 0x0000900001007983 */ /* 0x0001620000300800 */
[----:B------:R-:W-:Y:S01]  /*56c0*/  LOP3.LUT R43, R26, 0x40, R25, 0xe2, !PT ;  /* 0x000000401a2b7812 */ /* 0x000fe200078ee219 */
[----:B---3--:R-:W-:Y:S01]  /*56d0*/  IMAD.SHL.U32 R25, R227, 0x100, RZ ;  /* 0x00000100e3197824 */ /* 0x008fe200078e00ff */
[----:B------:R-:W-:Y:S01]  /*56e0*/  UISETP.GT.U32.AND UP0, UPT, UR10, 0x8, UPT ;  /* 0x000000080a00788c */ /* 0x000fe2000bf04070 */
[C---:B------:R-:W-:Y:S01]  /*56f0*/  ISETP.GE.AND P0, PT, R41.reuse, R29, PT ;  /* 0x0000001d2900720c */ /* 0x040fe20003f06270 */
[----:B------:R-:W-:Y:S01]  /*5700*/  UIMAD UR5, UR11, UR6, URZ ;  /* 0x000000060b0572a4 */ /* 0x000fe2000f8e023f */
[----:B------:R-:W-:Y:S01]  /*5710*/  LOP3.LUT R32, R41, 0x6, R32, 0xf8, !PT ;  /* 0x0000000629207812 */ /* 0x000fe200078ef820 */
[----:B------:R-:W-:Y:S01]  /*5720*/  UISETP.LT.U32.AND UP0, UPT, UR9, 0x9, UP0 ;  /* 0x000000090900788c */ /* 0x000fe20008701070 */
[----:B------:R-:W-:Y:S01]  /*5730*/  ISETP.GE.OR P0, PT, R25, UR12, P0 ;  /* 0x0000000c19007c0c */ /* 0x000fe20008706670 */
[----:B------:R-:W-:Y:S01]  /*5740*/  UISETP.GE.U32.AND UP1, UPT, UR9, 0x9, UPT ;  /* 0x000000090900788c */ /* 0x000fe2000bf26070 */
[----:B------:R-:W-:Y:S01]  /*5750*/  IMAD.U32 R27, RZ, RZ, UR6 ;  /* 0x00000006ff1b7e24 */ /* 0x000fe2000f8e00ff */
[----:B------:R-:W-:Y:S01]  /*5760*/  UIMAD UR8, UR22, UR7, UR5 ;  /* 0x00000007160872a4 */ /* 0x000fe2000f8e0205 */
[----:B------:R-:W-:Y:S01]  /*5770*/  SHF.R.S32.HI R33, RZ, 0x1f, R32 ;  /* 0x0000001fff217819 */ /* 0x000fe20000011420 */
[----:B------:R-:W-:-:S02]  /*5780*/  UIMAD.WIDE.U32 UR6, UR10, 0x38e38e39, URZ ;  /* 0x38e38e390a0678a5 */ /* 0x000fc4000f8e003f */
[----:B------:R-:W-:Y:S02]  /*5790*/  USEL UR5, URZ, 0x1, !UP0 ;  /* 0x000000013f057887 */ /* 0x000fe4000c000000 */
[----:B------:R-:W-:Y:S01]  /*57a0*/  USHF.R.U32.HI UR6, URZ, 0x1, UR7 ;  /* 0x000000013f067899 */ /* 0x000fe20008011607 */
[----:B------:R-:W-:Y:S01]  /*57b0*/  IMAD.WIDE.U32 R26, R27, UR22, R32 ;  /* 0x000000161b1a7c25 */ /* 0x000fe2000f8e0020 */
[----:B------:R-:W-:Y:S01]  /*57c0*/  ULOP3.LUT UR4, UR4, UR5, URZ, 0x3c, !UPT ;  /* 0x0000000504047292 */ /* 0x000fe2000f8e3c3f */
[----:B------:R-:W-:Y:S02]  /*57d0*/  IADD3 R42, -R25, UR12, R42 ;  /* 0x0000000c192a7c10 */ /* 0x000fe4000fffe12a */
[----:B------:R-:W-:Y:S01]  /*57e0*/  IMAD.WIDE R38, R227, 0x100, RZ ;  /* 0x00000100e3267825 */ /* 0x000fe200078e02ff */
[----:B------:R-:W-:Y:S02]  /*57f0*/  UIMAD UR5, UR6, -0x9, UR10 ;  /* 0xfffffff7060578a4 */ /* 0x000fe4000f8e020a */
[----:B------:R-:W-:Y:S01]  /*5800*/  @UP1 ULOP3.LUT UR4, UR4, 0x1, UR6, 0x78, !UPT ;  /* 0x0000000104041892 */ /* 0x000fe2000f8e7806 */
[----:B------:R-:W-:-:S02]  /*5810*/  IMAD R24, R24, -0x2, R29 ;  /* 0xfffffffe18187824 */ /* 0x000fc400078e021d */
[----:B------:R-:W-:Y:S01]  /*5820*/  VIADD R27, R27, UR8 ;  /* 0x000000081b1b7c36 */ /* 0x000fe20008000000 */
[----:B------:R-:W-:Y:S01]  /*5830*/  LOP3.LUT R43, R38, R43, R28, 0xfe, !PT ;  /* 0x0000002b262b7212 */ /* 0x000fe200078efe1c */
[----:B------:R-:W-:Y:S02]  /*5840*/  IMAD.IADD R41, R24, 0x1, -R41 ;  /* 0x0000000118297824 */ /* 0x000fe400078e0a29 */
[----:B------:R-:W-:Y:S01]  /*5850*/  IMAD.MOV.U32 R40, RZ, RZ, -0x1 ;  /* 0xffffffffff287424 */ /* 0x000fe200078e00ff */
[----:B0-----:R-:W-:Y:S06]  /*5860*/  @P0 BRA `(.L_x_38) ;  /* 0x0000008c00fc0947 */ /* 0x001fec0003800000 */
[----:B------:R-:W0:Y:S01]  /*5870*/  LDC.64 R28, c[0x0][0x5c8] ;  /* 0x00017200ff1c7b82 */ /* 0x000e220000000a00 */
[----:B------:R-:W-:Y:S01]  /*5880*/  ULDC.64 UR6, c[0x0][0x5c0] ;  /* 0x0001700000067ab9 */ /* 0x000fe20000000a00 */
[----:B------:R-:W-:Y:S01]  /*5890*/  BSSY B0, `(.L_x_38) ;  /* 0x00008fc000007945 */ /* 0x000fe20003800000 */
[-C--:B0-----:R-:W-:Y:S01]  /*58a0*/  IMAD R24, R39, R28.reuse, RZ ;  /* 0x0000001c27187224 */ /* 0x081fe200078e02ff */
[----:B------:R-:W-:Y:S01]  /*58b0*/  SHF.L.U64.HI R34, R28, 0x3, R29 ;  /* 0x000000031c227819 */ /* 0x000fe2000001021d */
[----:B------:R-:W-:-:S04]  /*58c0*/  IMAD.WIDE.U32 R26, R43, R28, R26 ;  /* 0x0000001c2b1a7225 */ /* 0x000fc800078e001a */
[----:B------:R-:W-:Y:S01]  /*58d0*/  IMAD R25, R43, R29, R24 ;  /* 0x0000001d2b197224 */ /* 0x000fe200078e0218 */
[----:B------:R-:W-:Y:S01]  /*58e0*/  IADD3 R24, P3, R26, UR6, RZ ;  /* 0x000000061a187c10 */ /* 0x000fe2000ff7e0ff */
[C---:B------:R-:W-:Y:S01]  /*58f0*/  IMAD.SHL.U32 R35, R28.reuse, 0x8, RZ ;  /* 0x000000081c237824 */ /* 0x040fe200078e00ff */
[----:B------:R-:W-:Y:S01]  /*5900*/  LEA R30, P2, R28, R26, 0x7 ;  /* 0x0000001a1c1e7211 */ /* 0x000fe200078438ff */
[----:B------:R-:W-:-:S03]  /*5910*/  IMAD.IADD R27, R27, 0x1, R25 ;  /* 0x000000011b1b7824 */ /* 0x000fc600078e0219 */
[----:B------:R-:W-:Y:S02]  /*5920*/  IADD3 R26, P1, P0, R26, UR6, R35 ;  /* 0x000000061a1a7c10 */ /* 0x000fe4000f83e023 */
[----:B------:R-:W-:Y:S02]  /*5930*/  IADD3.X R25, R27, UR7, RZ, P3, !PT ;  /* 0x000000071b197c10 */ /* 0x000fe40009ffe4ff */
[----:B------:R-:W-:Y:S02]  /*5940*/  FSETP.NEU.AND P3, PT, RZ, UR21, PT ;  /* 0x00000015ff007c0b */ /* 0x000fe4000bf6d000 */
[----:B------:R-:W-:Y:S02]  /*5950*/  LEA.HI.X R31, R28, R27, R29, 0x7, P2 ;  /* 0x0000001b1c1f7211 */ /* 0x000fe400010f3c1d */
[C---:B------:R-:W-:Y:S02]  /*5960*/  IADD3 R28, P2, R30.reuse, UR6, RZ ;  /* 0x000000061e1c7c10 */ /* 0x040fe4000ff5e0ff */
[----:B------:R-:W-:-:S02]  /*5970*/  IADD3 R30, P5, P6, R30, UR6, R35 ;  /* 0x000000061e1e7c10 */ /* 0x000fc4000febe023 */
[----:B------:R-:W-:Y:S02]  /*5980*/  IADD3.X R29, R31, UR7, RZ, P2, !PT ;  /* 0x000000071f1d7c10 */ /* 0x000fe400097fe4ff */
[--C-:B------:R-:W-:Y:S02]  /*5990*/  IADD3.X R27, R27, UR7, R34.reuse, P1, P0 ;  /* 0x000000071b1b7c10 */ /* 0x100fe40008fe0422 */
[----:B------:R-:W-:Y:S01]  /*59a0*/  IADD3.X R31, R31, UR7, R34, P5, P6 ;  /* 0x000000071f1f7c10 */ /* 0x000fe2000afec422 */
[----:B------:R-:W-:Y:S06]  /*59b0*/  @!P3 BRA `(.L_x_39) ;  /* 0x0000006c001cb947 */ /* 0x000fec0003800000 */
[----:B------:R-:W-:Y:S01]  /*59c0*/  ULDC.64 UR16, c[0x0][0x5b8] ;  /* 0x00016e0000107ab9 */ /* 0x000fe20000000a00 */
[----:B------:R-:W-:Y:S01]  /*59d0*/  ISETP.GE.AND P0, PT, R42, 0x1, PT ;  /* 0x000000012a00780c */ /* 0x000fe20003f06270 */
[----:B------:R-:W-:Y:S02]  /*59e0*/  UIMAD UR6, UR11, UR16, URZ ;  /* 0x000000100b0672a4 */ /* 0x000fe4000f8e023f */
[----:B------:R-:W-:Y:S01]  /*59f0*/  IMAD.U32 R35, RZ, RZ, UR16 ;  /* 0x00000010ff237e24 */ /* 0x000fe2000f8e00ff */
[----:B------:R-:W-:Y:S01]  /*5a00*/  BSSY B1, `(.L_x_40) ;  /* 0x0000010000017945 */ /* 0x000fe20003800000 */
[----:B------:R-:W-:Y:S01]  /*5a10*/  ISETP.LT.OR P3, PT, R41, 0x1, !P0 ;  /* 0x000000012900780c */ /* 0x000fe20004761670 */
[----:B------:R-:W-:Y:S02]  /*5a20*/  UIMAD UR6, UR22, UR17, UR6 ;  /* 0x00000011160672a4 */ /* 0x000fe4000f8e0206 */
[----:B------:R-:W-:Y:S01]  /*5a30*/  IMAD.WIDE.U32 R32, R35, UR22, R32 ;  /* 0x0000001623207c25 */ /* 0x000fe2000f8e0020 */
[----:B------:R-:W-:-:S03]  /*5a40*/  ULDC.64 UR10, c[0x0][0x5a8] ;  /* 0x00016a00000a7ab9 */ /* 0x000fc60000000a00 */
[----:B------:R-:W-:Y:S02]  /*5a50*/  IMAD.MOV.U32 R36, RZ, RZ, R32 ;  /* 0x000000ffff247224 */ /* 0x000fe400078e0020 */
[----:B------:R-:W-:Y:S01]  /*5a60*/  VIADD R37, R33, UR6 ;  /* 0x0000000621257c36 */ /* 0x000fe20008000000 */
[----:B------:R-:W-:Y:S02]  /*5a70*/  ULDC.64 UR6, c[0x0][0x5b0] ;  /* 0x00016c0000067ab9 */ /* 0x000fe40000000a00 */
[----:B------:R-:W-:Y:S02]  /*5a80*/  IMAD R34, R39, UR6, RZ ;  /* 0x0000000627227c24 */ /* 0x000fe4000f8e02ff */
[----:B------:R-:W-:-:S04]  /*5a90*/  IMAD.WIDE.U32 R32, R43, UR6, R36 ;  /* 0x000000062b207c25 */ /* 0x000fc8000f8e0024 */
[--C-:B------:R-:W-:Y:S01]  /*5aa0*/  IMAD R35, R43, UR7, R34.reuse ;  /* 0x000000072b237c24 */ /* 0x100fe2000f8e0222 */
[----:B------:R-:W-:Y:S02]  /*5ab0*/  IADD3 R32, P1, R32, UR10, RZ ;  /* 0x0000000a20207c10 */ /* 0x000fe4000ff3e0ff */
[----:B------:R-:W-:Y:S02]  /*5ac0*/  PRMT R34, RZ, 0x7610, R34 ;  /* 0x00007610ff227816 */ /* 0x000fe40000000022 */
[----:B------:R-:W-:Y:S01]  /*5ad0*/  IADD3.X R33, R33, UR11, R35, P1, !PT ;  /* 0x0000000b21217c10 */ /* 0x000fe20008ffe423 */
[----:B------:R-:W-:Y:S08]  /*5ae0*/  @P3 BRA `(.L_x_41) ;  /* 0x0000000000043947 */ /* 0x000ff00003800000 */
[----:B------:R0:W5:Y:S02]  /*5af0*/  LDG.E.U8 R34, desc[UR14][R32.64] ;  /* 0x0000000e20227981 */ /* 0x000164000c1e1100 */
.L_x_41:
[----:B------:R-:W-:Y:S05]  /*5b00*/  BSYNC B1 ;  /* 0x0000000000017941 */ /* 0x000fea0003800000 */
.L_x_40:
[----:B-----5:R-:W-:Y:S01]  /*5b10*/  LOP3.LUT R34, R34, 0xff, RZ, 0xc0, !PT ;  /* 0x000000ff22227812 */ /* 0x020fe200078ec0ff */
[----:B------:R-:W-:Y:S01]  /*5b20*/  BSSY B1, `(.L_x_42) ;  /* 0x000000b000017945 */ /* 0x000fe20003800000 */
[----:B------:R-:W-:Y:S02]  /*5b30*/  ISETP.LT.OR P2, PT, R41, 0x2, !P0 ;  /* 0x000000022900780c */ /* 0x000fe40004741670 */
[----:B------:R-:W-:-:S05]  /*5b40*/  F2FP.F16.E4M3.UNPACK_B R34, R34 ;  /* 0x00000022ff22723e */ /* 0x000fca00020006ff */
[----:B------:R-:W-:-:S05]  /*5b50*/  HADD2.F32 R34, -RZ, R34.H0_H0 ;  /* 0x20000022ff227230 */ /* 0x000fca0000004100 */
[----:B------:R-:W-:Y:S01]  /*5b60*/  FMUL R35, R34, UR21 ;  /* 0x0000001522237c20 */ /* 0x000fe20008400000 */
[----:B------:R-:W-:-:S03]  /*5b70*/  PRMT R34, RZ, 0x7610, R34 ;  /* 0x00007610ff227816 */ /* 0x000fc60000000022 */
[----:B------:R-:W-:-:S05]  /*5b80*/  FFMA R35, R226, UR20, R35 ;  /* 0x00000014e2237c23 */ /* 0x000fca0008000023 */
[----:B------:R-:W-:-:S05]  /*5b90*/  F2FP.SATFINITE.E4M3.F32.PACK_AB_MERGE_C R35, RZ, R35, RZ ;  /* 0x00000023ff23723e */ /* 0x000fca00048070ff */
[----:B------:R2:W-:Y:S01]  /*5ba0*/  @!P3 STG.E.U8 desc[UR14][R24.64], R35 ;  /* 0x000000231800b986 */ /* 0x0005e2000c10110e */
[----:B------:R-:W-:Y:S05]  /*5bb0*/  @P2 BRA `(.L_x_43) ;  /* 0x0000000000042947 */ /* 0x000fea0003800000 */
[----:B------:R3:W5:Y:S02]  /*5bc0*/  LDG.E.U8 R34, desc[UR14][R32.64+0x1] ;  /* 0x0000010e20227981 */ /* 0x000764000c1e1100 */
.L_x_43:
[----:B------:R-:W-:Y:S05]  /*5bd0*/  BSYNC B1 ;  /* 0x0000000000017941 */ /* 0x000fea0003800000 */
.L_x_42:
[----:B-----5:R-:W-:Y:S01]  /*5be0*/  LOP3.LUT R34, R34, 0xff, RZ, 0xc0, !PT ;  /* 0x000000ff22227812 */ /* 0x020fe200078ec0ff */
[----:B------:R-:W-:Y:S01]  /*5bf0*/  BSSY B1, `(.L_x_44) ;  /* 0x0000013000017945 */ /* 0x000fe20003800000 */
[----:B------:R-:W-:Y:S02]  /*5c00*/  IADD3 R45, P1, R43, 0x8, RZ ;  /* 0x000000082b2d7810 */ /* 0x000fe40007f3e0ff */
[----:B------:R-:W-:-:S03]  /*5c10*/  F2FP.F16.E4M3.UNPACK_B R34, R34 ;  /* 0x00000022ff22723e */ /* 0x000fc600020006ff */
[----:B--2---:R-:W-:Y:S01]  /*5c20*/  IMAD.X R35, RZ, RZ, R39, P1 ;  /* 0x000000ffff237224 */ /* 0x004fe200008e0627 */
[----:B------:R-:W-:Y:S01]  /*5c30*/  ISETP.GE.AND P1, PT, R42, 0x9, PT ;  /* 0x000000092a00780c */ /* 0x000fe20003f26270 */
[----:B------:R-:W-:Y:S02]  /*5c40*/  HADD2.F32 R34, -RZ, R34.H0_H0 ;  /* 0x20000022ff227230 */ /* 0x000fe40000004100 */
[----:B------:R-:W-:Y:S01]  /*5c50*/  IMAD R46, R35, UR6, RZ ;  /* 0x00000006232e7c24 */ /* 0x000fe2000f8e02ff */
[----:B------:R-:W-:Y:S02]  /*5c60*/  ISETP.LT.OR P5, PT, R41, 0x1, !P1 ;  /* 0x000000012900780c */ /* 0x000fe40004fa1670 */
[----:B------:R-:W-:Y:S01]  /*5c70*/  FMUL R44, R34, UR21 ;  /* 0x00000015222c7c20 */ /* 0x000fe20008400000 */
[----:B------:R-:W-:-:S04]  /*5c80*/  IMAD.WIDE.U32 R34, R45, UR6, R36 ;  /* 0x000000062d227c25 */ /* 0x000fc8000f8e0024 */
[----:B------:R-:W-:Y:S01]  /*5c90*/  FFMA R44, R225, UR20, R44 ;  /* 0x00000014e12c7c23 */ /* 0x000fe2000800002c */
[----:B------:R-:W-:Y:S01]  /*5ca0*/  IMAD R45, R45, UR7, R46 ;  /* 0x000000072d2d7c24 */ /* 0x000fe2000f8e022e */
[----:B------:R-:W-:-:S03]  /*5cb0*/  IADD3 R34, P3, R34, UR10, RZ ;  /* 0x0000000a22227c10 */ /* 0x000fc6000ff7e0ff */
[----:B------:R-:W-:Y:S02]  /*5cc0*/  F2FP.SATFINITE.E4M3.F32.PACK_AB_MERGE_C R47, RZ, R44, RZ ;  /* 0x0000002cff2f723e */ /* 0x000fe400048070ff */
[----:B------:R-:W-:Y:S02]  /*5cd0*/  IADD3.X R35, R35, UR11, R45, P3, !PT ;  /* 0x0000000b23237c10 */ /* 0x000fe40009ffe42d */
[----:B------:R-:W-:Y:S01]  /*5ce0*/  PRMT R44, RZ, 0x7610, R44 ;  /* 0x00007610ff2c7816 */ /* 0x000fe2000000002c */
[----:B------:R2:W-:Y:S01]  /*5cf0*/  @!P2 STG.E.U8 desc[UR14][R24.64+0x1], R47 ;  /* 0x0000012f1800a986 */ /* 0x0005e2000c10110e */
[----:B------:R-:W-:Y:S05]  /*5d00*/  @P5 BRA `(.L_x_45) ;  /* 0x0000000000045947 */ /* 0x000fea0003800000 */
[----:B------:R4:W5:Y:S02]  /*5d10*/  LDG.E.U8 R44, desc[UR14][R34.64] ;  /* 0x0000000e222c7981 */ /* 0x000964000c1e1100 */
.L_x_45:
[----:B------:R-:W-:Y:S05]  /*5d20*/  BSYNC B1 ;  /* 0x0000000000017941 */ /* 0x000fea0003800000 */
.L_x_44:
        /* <DEDUP_REMOVED lines=12> */
.L_x_47:
[----:B------:R-:W-:Y:S05]  /*5df0*/  BSYNC B1 ;  /* 0x0000000000017941 */ /* 0x000fea0003800000 */
.L_x_46:
[----:B-----5:R-:W-:Y:S01]  /*5e00*/  LOP3.LUT R44, R44, 0xff, RZ, 0xc0, !PT ;  /* 0x000000ff2c2c7812 */ /* 0x020fe200078ec0ff */
[----:B------:R-:W-:Y:S01]  /*5e10*/  BSSY B1, `(.L_x_48) ;  /* 0x000000b000017945 */ /* 0x000fe20003800000 */
[----:B------:R-:W-:Y:S02]  /*5e20*/  ISETP.LT.OR P3, PT, R41, 0x9, !P0 ;  /* 0x000000092900780c */ /* 0x000fe40004761670 */
[----:B------:R-:W-:-:S05]  /*5e30*/  F2FP.F16.E4M3.UNPACK_B R44, R44 ;  /* 0x0000002cff2c723e */ /* 0x000fca00020006ff */
[----:B------:R-:W-:-:S05]  /*5e40*/  HADD2.F32 R44, -RZ, R44.H0_H0 ;  /* 0x2000002cff2c7230 */ /* 0x000fca0000004100 */
[----:B------:R-:W-:-:S04]  /*5e50*/  FMUL R44, R44, UR21 ;  /* 0x000000152c2c7c20 */ /* 0x000fc80008400000 */
[----:B------:R-:W-:-:S05]  /*5e60*/  FFMA R44, R223, UR20, R44 ;  /* 0x00000014df2c7c23 */ /* 0x000fca000800002c */
[----:B0-----:R-:W-:Y:S02]  /*5e70*/  F2FP.SATFINITE.E4M3.F32.PACK_AB_MERGE_C R45, RZ, R44, RZ ;  /* 0x0000002cff2d723e */ /* 0x001fe400048070ff */
[----:B------:R-:W-:-:S03]  /*5e80*/  PRMT R44, RZ, 0x7610, R44 ;  /* 0x00007610ff2c7816 */ /* 0x000fc6000000002c */
[----:B------:R0:W-:Y:S01]  /*5e90*/  @!P2 STG.E.U8 desc[UR14][R26.64+0x1], R45 ;  /* 0x0000012d1a00a986 */ /* 0x0001e2000c10110e */
[----:B------:R-:W-:Y:S05]  /*5ea0*/  @P3 BRA `(.L_x_49) ;  /* 0x0000000000043947 */ /* 0x000fea0003800000 */
[----:B------:R0:W5:Y:S02]  /*5eb0*/  LDG.E.U8 R44, desc[UR14][R32.64+0x8] ;  /* 0x0000080e202c7981 */ /* 0x000164000c1e1100 */
.L_x_49:
[----:B------:R-:W-:Y:S05]  /*5ec0*/  BSYNC B1 ;  /* 0x0000000000017941 */ /* 0x000fea0003800000 */
.L_x_48:
[----:B-----5:R-:W-:Y:S01]  /*5ed0*/  LOP3.LUT R44, R44, 0xff, RZ, 0xc0, !PT ;  /* 0x000000ff2c2c7812 */ /* 0x020fe200078ec0ff */
[----:B------:R-:W-:Y:S01]  /*5ee0*/  BSSY B1, `(.L_x_50) ;  /* 0x000000b000017945 */ /* 0x000fe20003800000 */
[----:B------:R-:W-:Y:S02]  /*5ef0*/  ISETP.LT.OR P2, PT, R41, 0xa, !P0 ;  /* 0x0000000a2900780c */ /* 0x000fe40004741670 */
[----:B------:R-:W-:-:S05]  /*5f00*/  F2FP.F16.E4M3.UNPACK_B R44, R44 ;  /* 0x0000002cff2c723e */ /* 0x000fca00020006ff */
[----:B------:R-:W-:-:S05]  /*5f10*/  HADD2.F32 R44, -RZ, R44.H0_H0 ;  /* 0x2000002cff2c7230 */ /* 0x000fca0000004100 */
[----:B0-----:R-:W-:Y:S01]  /*5f20*/  FMUL R45, R44, UR21 ;  /* 0x000000152c2d7c20 */ /* 0x001fe20008400000 */
[----:B------:R-:W-:-:S03]  /*5f30*/  PRMT R44, RZ, 0x7610, R44 ;  /* 0x00007610ff2c7816 */ /* 0x000fc6000000002c */
[----:B------:R-:W-:-:S05]  /*5f40*/  FFMA R45, R222, UR20, R45 ;  /* 0x00000014de2d7c23 */ /* 0x000fca000800002d */
[----:B------:R-:W-:-:S05]  /*5f50*/  F2FP.SATFINITE.E4M3.F32.PACK_AB_MERGE_C R45, RZ, R45, RZ ;  /* 0x0000002dff2d723e */ /* 0x000fca00048070ff */
[----:B------:R0:W-:Y:S01]  /*5f60*/  @!P3 STG.E.U8 desc[UR14][R24.64+0x8], R45 ;  /* 0x0000082d1800b986 */ /* 0x0001e2000c10110e */
[----:B------:R-:W-:Y:S05]  /*5f70*/  @P2 BRA `(.L_x_51) ;  /* 0x0000000000042947 */ /* 0x000fea0003800000 */
[----:B------:R0:W5:Y:S02]  /*5f80*/  LDG.E.U8 R44, desc[UR14][R32.64+0x9] ;  /* 0x0000090e202c7981 */ /* 0x000164000c1e1100 */
.L_x_51:
[----:B------:R-:W-:Y:S05]  /*5f90*/  BSYNC B1 ;  /* 0x0000000000017941 */ /* 0x000fea0003800000 */
.L_x_50:
        /* <DEDUP_REMOVED lines=12> */
.L_x_53:
[----:B------:R-:W-:Y:S05]  /*6060*/  BSYNC B1 ;  /* 0x0000000000017941 */ /* 0x000fea0003800000 */
.L_x_52:
        /* <DEDUP_REMOVED lines=12> */
.L_x_55:
[----:B------:R-:W-:Y:S05]  /*6130*/  BSYNC B1 ;  /* 0x0000000000017941 */ /* 0x000fea0003800000 */
.L_x_54:
        /* <DEDUP_REMOVED lines=12> */
.L_x_57:
[----:B------:R-:W-:Y:S05]  /*6200*/  BSYNC B1 ;  /* 0x0000000000017941 */ /* 0x000fea0003800000 */
.L_x_56:
        /* <DEDUP_REMOVED lines=12> */
.L_x_59:
[----:B------:R-:W-:Y:S05]  /*62d0*/  BSYNC B1 ;  /* 0x0000000000017941 */ /* 0x000fea0003800000 */
.L_x_58:
        /* <DEDUP_REMOVED lines=12> */
.L_x_61:
[----:B------:R-:W-:Y:S05]  /*63a0*/  BSYNC B1 ;  /* 0x0000000000017941 */ /* 0x000fea0003800000 */
.L_x_60:
        /* <DEDUP_REMOVED lines=12> */
.L_x_63:
[----:B------:R-:W-:Y:S05]  /*6470*/  BSYNC B1 ;  /* 0x0000000000017941 */ /* 0x000fea0003800000 */
.L_x_62:
        /* <DEDUP_REMOVED lines=12> */
.L_x_65:
[----:B------:R-:W-:Y:S05]  /*6540*/  BSYNC B1 ;  /* 0x0000000000017941 */ /* 0x000fea0003800000 */
.L_x_64:
        /* <DEDUP_REMOVED lines=12> */
.L_x_67:
[----:B------:R-:W-:Y:S05]  /*6610*/  BSYNC B1 ;  /* 0x0000000000017941 */ /* 0x000fea0003800000 */
.L_x_66:
        /* <DEDUP_REMOVED lines=12> */
.L_x_69:
[----:B------:R-:W-:Y:S05]  /*66e0*/  BSYNC B1 ;  /* 0x0000000000017941 */ /* 0x000fea0003800000 */
.L_x_68:
        /* <DEDUP_REMOVED lines=12> */
.L_x_71:
[----:B------:R-:W-:Y:S05]  /*67b0*/  BSYNC B1 ;  /* 0x0000000000017941 */ /* 0x000fea0003800000 */
.L_x_70:
        /* <DEDUP_REMOVED lines=12> */
.L_x_73:
[----:B------:R-:W-:Y:S05]  /*6880*/  BSYNC B1 ;  /* 0x0000000000017941 */ /* 0x000fea0003800000 */
.L_x_72:
        /* <DEDUP_REMOVED lines=12> */
.L_x_75:
[----:B------:R-:W-:Y:S05]  /*6950*/  BSYNC B1 ;  /* 0x0000000000017941 */ /* 0x000fea0003800000 */
.L_x_74:
        /* <DEDUP_REMOVED lines=12> */
.L_x_77:
[----:B------:R-:W-:Y:S05]  /*6a20*/  BSYNC B1 ;  /* 0x0000000000017941 */ /* 0x000fea0003800000 */
.L_x_76:
        /* <DEDUP_REMOVED lines=12> */
.L_x_79:
[----:B------:R-:W-:Y:S05]  /*6af0*/  BSYNC B1 ;  /* 0x0000000000017941 */ /* 0x000fea0003800000 */
.L_x_78:
        /* <DEDUP_REMOVED lines=12> */
.L_x_81:
[----:B------:R-:W-:Y:S05]  /*6bc0*/  BSYNC B1 ;  /* 0x0000000000017941 */ /* 0x000fea0003800000 */
.L_x_80:
        /* <DEDUP_REMOVED lines=12> */
.L_x_83:
[----:B------:R-:W-:Y:S05]  /*6c90*/  BSYNC B1 ;  /* 0x0000000000017941 */ /* 0x000fea0003800000 */
.L_x_82:
        /* <DEDUP_REMOVED lines=12> */
.L_x_85:
[----:B------:R-:W-:Y:S05]  /*6d60*/  BSYNC B1 ;  /* 0x0000000000017941 */ /* 0x000fea0003800000 */
.L_x_84:
        /* <DEDUP_REMOVED lines=12> */
.L_x_87:
[----:B------:R-:W-:Y:S05]  /*6e30*/  BSYNC B1 ;  /* 0x0000000000017941 */ /* 0x000fea0003800000 */
.L_x_86:
        /* <DEDUP_REMOVED lines=12> */
.L_x_89:
[----:B------:R-:W-:Y:S05]  /*6f00*/  BSYNC B1 ;  /* 0x0000000000017941 */ /* 0x000fea0003800000 */
.L_x_88:
        /* <DEDUP_REMOVED lines=12> */
.L_x_91:
[----:B------:R-:W-:Y:S05]  /*6fd0*/  BSYNC B1 ;  /* 0x0000000000017941 */ /* 0x000fea0003800000 */
.L_x_90:
        /* <DEDUP_REMOVED lines=12> */
.L_x_93:
[----:B------:R-:W-:Y:S05]  /*70a0*/  BSYNC B1 ;  /* 0x0000000000017941 */ /* 0x000fea0003800000 */
.L_x_92:
        /* <DEDUP_REMOVED lines=12> */
.L_x_95:
[----:B------:R-:W-:Y:S05]  /*7170*/  BSYNC B1 ;  /* 0x0000000000017941 */ /* 0x000fea0003800000 */
.L_x_94:
        /* <DEDUP_REMOVED lines=12> */
.L_x_97:
[----:B------:R-:W-:Y:S05]  /*7240*/  BSYNC B1 ;  /* 0x0000000000017941 */ /* 0x000fea0003800000 */
.L_x_96:
        /* <DEDUP_REMOVED lines=12> */
.L_x_99:
[----:B------:R-:W-:Y:S05]  /*7310*/  BSYNC B1 ;  /* 0x0000000000017941 */ /* 0x000fea0003800000 */
.L_x_98:
        /* <DEDUP_REMOVED lines=12> */
.L_x_101:
[----:B------:R-:W-:Y:S05]  /*73e0*/  BSYNC B1 ;  /* 0x0000000000017941 */ /* 0x000fea0003800000 */
.L_x_100:
        /* <DEDUP_REMOVED lines=12> */
.L_x_103:
[----:B------:R-:W-:Y:S05]  /*74b0*/  BSYNC B1 ;  /* 0x0000000000017941 */ /* 0x000fea0003800000 */
.L_x_102:
        /* <DEDUP_REMOVED lines=12> */
.L_x_105:
[----:B------:R-:W-:Y:S05]  /*7580*/  BSYNC B1 ;  /* 0x0000000000017941 */ /* 0x000fea0003800000 */
.L_x_104:
        /* <DEDUP_REMOVED lines=12> */
.L_x_107:
[----:B------:R-:W-:Y:S05]  /*7650*/  BSYNC B1 ;  /* 0x0000000000017941 */ /* 0x000fea0003800000 */
.L_x_106:
        /* <DEDUP_REMOVED lines=12> */
.L_x_109:
[----:B------:R-:W-:Y:S05]  /*7720*/  BSYNC B1 ;  /* 0x0000000000017941 */ /* 0x000fea0003800000 */
.L_x_108:
        /* <DEDUP_REMOVED lines=12> */
.L_x_111:
[----:B------:R-:W-:Y:S05]  /*77f0*/  BSYNC B1 ;  /* 0x0000000000017941 */ /* 0x000fea0003800000 */
.L_x_110:
        /* <DEDUP_REMOVED lines=12> */
.L_x_113:
[----:B------:R-:W-:Y:S05]  /*78c0*/  BSYNC B1 ;  /* 0x0000000000017941 */ /* 0x000fea0003800000 */
.L_x_112:
        /* <DEDUP_REMOVED lines=12> */
.L_x_115:
[----:B------:R-:W-:Y:S05]  /*7990*/  BSYNC B1 ;  /* 0x0000000000017941 */ /* 0x000fea0003800000 */
.L_x_114:
        /* <DEDUP_REMOVED lines=12> */
.L_x_117:
[----:B------:R-:W-:Y:S05]  /*7a60*/  BSYNC B1 ;  /* 0x0000000000017941 */ /* 0x000fea0003800000 */
.L_x_116:
        /* <DEDUP_REMOVED lines=12> */
.L_x_119:
[----:B------:R-:W-:Y:S05]  /*7b30*/  BSYNC B1 ;  /* 0x0000000000017941 */ /* 0x000fea0003800000 */
.L_x_118:
        /* <DEDUP_REMOVED lines=12> */
.L_x_121:
[----:B------:R-:W-:Y:S05]  /*7c00*/  BSYNC B1 ;  /* 0x0000000000017941 */ /* 0x000fea0003800000 */
.L_x_120:
        /* <DEDUP_REMOVED lines=12> */
.L_x_123:
[----:B------:R-:W-:Y:S05]  /*7cd0*/  BSYNC B1 ;  /* 0x0000000000017941 */ /* 0x000fea0003800000 */
.L_x_122:
        /* <DEDUP_REMOVED lines=12> */
.L_x_125:
[----:B------:R-:W-:Y:S05]  /*7da0*/  BSYNC B1 ;  /* 0x0000000000017941 */ /* 0x000fea0003800000 */
.L_x_124:
        /* <DEDUP_REMOVED lines=12> */
.L_x_127:
[----:B------:R-:W-:Y:S05]  /*7e70*/  BSYNC B1 ;  /* 0x0000000000017941 */ /* 0x000fea0003800000 */
.L_x_126:
        /* <DEDUP_REMOVED lines=12> */
.L_x_129:
[----:B------:R-:W-:Y:S05]  /*7f40*/  BSYNC B1 ;  /* 0x0000000000017941 */ /* 0x000fea0003800000 */
.L_x_128:
        /* <DEDUP_REMOVED lines=12> */
.L_x_131:
[----:B------:R-:W-:Y:S05]  /*8010*/  BSYNC B1 ;  /* 0x0000000000017941 */ /* 0x000fea0003800000 */
.L_x_130:
        /* <DEDUP_REMOVED lines=12> */
.L_x_133:
[----:B------:R-:W-:Y:S05]  /*80e0*/  BSYNC B1 ;  /* 0x0000000000017941 */ /* 0x000fea0003800000 */
.L_x_132:
        /* <DEDUP_REMOVED lines=12> */
.L_x_135:
[----:B------:R-:W-:Y:S05]  /*81b0*/  BSYNC B1 ;  /* 0x0000000000017941 */ /* 0x000fea0003800000 */
.L_x_134:
        /* <DEDUP_REMOVED lines=12> */
.L_x_137:
[----:B------:R-:W-:Y:S05]  /*8280*/  BSYNC B1 ;  /* 0x0000000000017941 */ /* 0x000fea0003800000 */
.L_x_136:
        /* <DEDUP_REMOVED lines=12> */
.L_x_139:
[----:B------:R-:W-:Y:S05]  /*8350*/  BSYNC B1 ;  /* 0x0000000000017941 */ /* 0x000fea0003800000 */
.L_x_138:
        /* <DEDUP_REMOVED lines=12> */
.L_x_141:
[----:B------:R-:W-:Y:S05]  /*8420*/  BSYNC B1 ;  /* 0x0000000000017941 */ /* 0x000fea0003800000 */
.L_x_140:
        /* <DEDUP_REMOVED lines=12> */
.L_x_143:
[----:B------:R-:W-:Y:S05]  /*84f0*/  BSYNC B1 ;  /* 0x0000000000017941 */ /* 0x000fea0003800000 */
.L_x_142:
        /* <DEDUP_REMOVED lines=12> */
.L_x_145:
[----:B------:R-:W-:Y:S05]  /*85c0*/  BSYNC B1 ;  /* 0x0000000000017941 */ /* 0x000fea0003800000 */
.L_x_144:
        /* <DEDUP_REMOVED lines=12> */
.L_x_147:
[----:B------:R-:W-:Y:S05]  /*8690*/  BSYNC B1 ;  /* 0x0000000000017941 */ /* 0x000fea0003800000 */
.L_x_146:
        /* <DEDUP_REMOVED lines=12> */
.L_x_149:
[----:B------:R-:W-:Y:S05]  /*8760*/  BSYNC B1 ;  /* 0x0000000000017941 */ /* 0x000fea0003800000 */
.L_x_148:
        /* <DEDUP_REMOVED lines=12> */
.L_x_151:
[----:B------:R-:W-:Y:S05]  /*8830*/  BSYNC B1 ;  /* 0x0000000000017941 */ /* 0x000fea0003800000 */
.L_x_150:
        /* <DEDUP_REMOVED lines=12> */
.L_x_153:
[----:B------:R-:W-:Y:S05]  /*8900*/  BSYNC B1 ;  /* 0x0000000000017941 */ /* 0x000fea0003800000 */
.L_x_152:
        /* <DEDUP_REMOVED lines=12> */
.L_x_155:
[----:B------:R-:W-:Y:S05]  /*89d0*/  BSYNC B1 ;  /* 0x0000000000017941 */ /* 0x000fea0003800000 */
.L_x_154:
        /* <DEDUP_REMOVED lines=12> */
.L_x_157:
[----:B------:R-:W-:Y:S05]  /*8aa0*/  BSYNC B1 ;  /* 0x0000000000017941 */ /* 0x000fea0003800000 */
.L_x_156:
        /* <DEDUP_REMOVED lines=12> */
.L_x_159:
[----:B------:R-:W-:Y:S05]  /*8b70*/  BSYNC B1 ;  /* 0x0000000000017941 */ /* 0x000fea0003800000 */
.L_x_158:
        /* <DEDUP_REMOVED lines=12> */
.L_x_161:
[----:B------:R-:W-:Y:S05]  /*8c40*/  BSYNC B1 ;  /* 0x0000000000017941 */ /* 0x000fea0003800000 */
.L_x_160:
        /* <DEDUP_REMOVED lines=12> */
.L_x_163:
[----:B------:R-:W-:Y:S05]  /*8d10*/  BSYNC B1 ;  /* 0x0000000000017941 */ /* 0x000fea0003800000 */
.L_x_162:
[----:B-----5:R-:W-:Y:S01]  /*8d20*/  LOP3.LUT R44, R44, 0xff, RZ, 0xc0, !PT ;  /* 0x000000ff2c2c7812 */ /* 0x020fe200078ec0ff */
[----:B------:R-:W-:Y:S01]  /*8d30*/  BSSY B1, `(.L_x_164) ;  /* 0x000000b000017945 */ /* 0x000fe20003800000 */
[----:B------:R-:W-:Y:S02]  /*8d40*/  ISETP.LT.OR P2, PT, R41, 0x79, !P1 ;  /* 0x000000792900780c */ /* 0x000fe40004f41670 */
[----:B------:R-:W-:Y:S02]  /*8d50*/  F2FP.F16.E4M3.UNPACK_B R44, R44 ;  /* 0x0000002cff2c723e */ /* 0x000fe400020006ff */
[----:B0--3--:R-:W-:-:S03]  /*8d60*/  PRMT R32, RZ, 0x7610, R32 ;  /* 0x00007610ff207816 */ /* 0x009fc60000000020 */
[----:B------:R-:W-:-:S05]  /*8d70*/  HADD2.F32 R44, -RZ, R44.H0_H0 ;  /* 0x2000002cff2c7230 */ /* 0x000fca0000004100 */
[----:B------:R-:W-:-:S04]  /*8d80*/  FMUL R44, R44, UR21 ;  /* 0x000000152c2c7c20 */ /* 0x000fc80008400000 */
[----:B------:R-:W-:-:S05]  /*8d90*/  FFMA R44, R165, UR20, R44 ;  /* 0x00000014a52c7c23 */ /* 0x000fca000800002c */
[----:B------:R-:W-:-:S05]  /*8da0*/  F2FP.SATFINITE.E4M3.F32.PACK_AB_MERGE_C R33, RZ, R44, RZ ;  /* 0x0000002cff21723e */ /* 0x000fca00048070ff */
[----:B------:R0:W-:Y:S01]  /*8db0*/  @!P0 STG.E.U8 desc[UR14][R24.64+0x79], R33 ;  /* 0x0000792118008986 */ /* 0x0001e2000c10110e */
[----:B------:R-:W-:Y:S05]  /*8dc0*/  @P2 BRA `(.L_x_165) ;  /* 0x0000000000042947 */ /* 0x000fea0003800000 */
[----:B------:R3:W5:Y:S02]  /*8dd0*/  LDG.E.U8 R32, desc[UR14][R34.64+0x78] ;  /* 0x0000780e22207981 */ /* 0x000764000c1e1100 */
.L_x_165:
[----:B------:R-:W-:Y:S05]  /*8de0*/  BSYNC B1 ;  /* 0x0000000000017941 */ /* 0x000fea0003800000 */
.L_x_164:
[----:B-----5:R-:W-:Y:S01]  /*8df0*/  LOP3.LUT R32, R32, 0xff, RZ, 0xc0, !PT ;  /* 0x000000ff20207812 */ /* 0x020fe200078ec0ff */
[----:B------:R-:W-:Y:S01]  /*8e00*/  BSSY B1, `(.L_x_166) ;  /* 0x000000b000017945 */ /* 0x000fe20003800000 */
[----:B------:R-:W-:Y:S02]  /*8e10*/  ISETP.LT.OR P1, PT, R41, 0x7a, !P1 ;  /* 0x0000007a2900780c */ /* 0x000fe40004f21670 */
[----:B------:R-:W-:Y:S02]  /*8e20*/  F2FP.F16.E4M3.UNPACK_B R32, R32 ;  /* 0x00000020ff20723e */ /* 0x000fe400020006ff */
[----:B0-2---:R-:W-:-:S03]  /*8e30*/  PRMT R24, RZ, 0x7610, R24 ;  /* 0x00007610ff187816 */ /* 0x005fc60000000018 */
[----:B------:R-:W-:-:S05]  /*8e40*/  HADD2.F32 R32, -RZ, R32.H0_H0 ;  /* 0x20000020ff207230 */ /* 0x000fca0000004100 */
[----:B------:R-:W-:-:S04]  /*8e50*/  FMUL R25, R32, UR21 ;  /* 0x0000001520197c20 */ /* 0x000fc80008400000 */
[----:B------:R-:W-:-:S05]  /*8e60*/  FFMA R25, R164, UR20, R25 ;  /* 0x00000014a4197c23 */ /* 0x000fca0008000019 */
[----:B------:R-:W-:-:S05]  /*8e70*/  F2FP.SATFINITE.E4M3.F32.PACK_AB_MERGE_C R25, RZ, R25, RZ ;  /* 0x00000019ff19723e */ /* 0x000fca00048070ff */
[----:B------:R0:W-:Y:S01]  /*8e80*/  @!P2 STG.E.U8 desc[UR14][R26.64+0x78], R25 ;  /* 0x000078191a00a986 */ /* 0x0001e2000c10110e */
[----:B------:R-:W-:Y:S05]  /*8e90*/  @P1 BRA `(.L_x_167) ;  /* 0x0000000000041947 */ /* 0x000fea0003800000 */
[----:B------:R2:W5:Y:S02]  /*8ea0*/  LDG.E.U8 R24, desc[UR14][R34.64+0x79] ;  /* 0x0000790e22187981 */ /* 0x000564000c1e1100 */
.L_x_167:
[----:B------:R-:W-:Y:S05]  /*8eb0*/  BSYNC B1 ;  /* 0x0000000000017941 */ /* 0x000fea0003800000 */
.L_x_166:
[----:B-----5:R-:W-:Y:S01]  /*8ec0*/  LOP3.LUT R24, R24, 0xff, RZ, 0xc0, !PT ;  /* 0x000000ff18187812 */ /* 0x020fe200078ec0ff */
[----:B------:R-:W-:Y:S01]  /*8ed0*/  BSSY B1, `(.L_x_168) ;  /* 0x0000013000017945 */ /* 0x000fe20003800000 */
[----:B------:R-:W-:Y:S02]  /*8ee0*/  IADD3 R33, P0, R43, 0x80, RZ ;  /* 0x000000802b217810 */ /* 0x000fe40007f1e0ff */
[----:B------:R-:W-:-:S03]  /*8ef0*/  F2FP.F16.E4M3.UNPACK_B R24, R24 ;  /* 0x00000018ff18723e */ /* 0x000fc600020006ff */
[----:B0-----:R-:W-:Y:S01]  /*8f00*/  IMAD.X R25, RZ, RZ, R39, P0 ;  /* 0x000000ffff197224 */ /* 0x001fe200000e0627 */
[----:B------:R-:W-:Y:S01]  /*8f10*/  ISETP.GE.AND P0, PT, R42, 0x81, PT ;  /* 0x000000812a00780c */ /* 0x000fe20003f06270 */
[----:B------:R-:W-:Y:S02]  /*8f20*/  HADD2.F32 R24, -RZ, R24.H0_H0 ;  /* 0x20000018ff187230 */ /* 0x000fe40000004100 */
[----:B--234-:R-:W-:Y:S01]  /*8f30*/  IMAD R34, R25, UR6, RZ ;  /* 0x0000000619227c24 */ /* 0x01cfe2000f8e02ff */
        /* <DEDUP_REMOVED lines=12> */
.L_x_169:
[----:B------:R-:W-:Y:S05]  /*9000*/  BSYNC B1 ;  /* 0x0000000000017941 */ /* 0x000fea0003800000 */
.L_x_168:
[----:B-----5:R-:W-:Y:S01]  /*9010*/  LOP3.LUT R32, R32, 0xff, RZ, 0xc0, !PT ;  /* 0x000000ff20207812 */ /* 0x020fe200078ec0ff */
[----:B------:R-:W-:Y:S01]  /*9020*/  BSSY B1, `(.L_x_170) ;  /* 0x000000b000017945 */ /* 0x000fe20003800000 */
[----:B------:R-:W-:Y:S02]  /*9030*/  ISETP.LT.OR P2, PT, R41, 0x2, !P0 ;  /* 0x000000022900780c */ /* 0x000fe40004741670 */
[----:B------:R-:W-:Y:S02]  /*9040*/  F2FP.F16.E4M3.UNPACK_B R32, R32 ;  /* 0x00000020ff20723e */ /* 0x000fe400020006ff */
[----:B0-----:R-:W-:-:S03]  /*9050*/  PRMT R26, RZ, 0x7610, R26 ;  /* 0x00007610ff1a7816 */ /* 0x001fc6000000001a */
[----:B------:R-:W-:-:S05]  /*9060*/  HADD2.F32 R32, -RZ, R32.H0_H0 ;  /* 0x20000020ff207230 */ /* 0x000fca0000004100 */
[----:B------:R-:W-:-:S04]  /*9070*/  FMUL R27, R32, UR21 ;  /* 0x00000015201b7c20 */ /* 0x000fc80008400000 */
[----:B------:R-:W-:-:S05]  /*9080*/  FFMA R27, R162, UR20, R27 ;  /* 0x00000014a21b7c23 */ /* 0x000fca000800001b */
[----:B------:R-:W-:-:S05]  /*9090*/  F2FP.SATFINITE.E4M3.F32.PACK_AB_MERGE_C R27, RZ, R27, RZ ;  /* 0x0000001bff1b723e */ /* 0x000fca00048070ff */
[----:B------:R0:W-:Y:S01]  /*90a0*/  @!P3 STG.E.U8 desc[UR14][R28.64], R27 ;  /* 0x0000001b1c00b986 */ /* 0x0001e2000c10110e */
[----:B------:R-:W-:Y:S05]  /*90b0*/  @P2 BRA `(.L_x_171) ;  /* 0x0000000000042947 */ /* 0x000fea0003800000 */
[----:B------:R3:W5:Y:S02]  /*90c0*/  LDG.E.U8 R26, desc[UR14][R24.64+0x1] ;  /* 0x0000010e181a7981 */ /* 0x000764000c1e1100 */
.L_x_171:
[----:B------:R-:W-:Y:S05]  /*90d0*/  BSYNC B1 ;  /* 0x0000000000017941 */ /* 0x000fea0003800000 */
.L_x_170:
[----:B-----5:R-:W-:Y:S01]  /*90e0*/  LOP3.LUT R26, R26, 0xff, RZ, 0xc0, !PT ;  /* 0x000000ff1a1a7812 */ /* 0x020fe200078ec0ff */
[----:B------:R-:W-:Y:S01]  /*90f0*/  BSSY B1, `(.L_x_172) ;  /* 0x0000013000017945 */ /* 0x000fe20003800000 */
[----:B------:R-:W-:Y:S02]  /*9100*/  IADD3 R43, P1, R43, 0x88, RZ ;  /* 0x000000882b2b7810 */ /* 0x000fe40007f3e0ff */
[----:B------:R-:W-:Y:S02]  /*9110*/  F2FP.F16.E4M3.UNPACK_B R26, R26 ;  /* 0x0000001aff1a723e */ /* 0x000fe400020006ff */
[----:B------:R-:W-:Y:S01]  /*9120*/  PRMT R32, RZ, 0x7610, R32 ;  /* 0x00007610ff207816 */ /* 0x000fe20000000020 */
[----:B------:R-:W-:Y:S01]  /*9130*/  IMAD.X R38, RZ, RZ, R39, P1 ;  /* 0x000000ffff267224 */ /* 0x000fe200008e0627 */
[----:B------:R-:W-:Y:S01]  /*9140*/  ISETP.GE.AND P1, PT, R42, 0x89, PT ;  /* 0x000000892a00780c */ /* 0x000fe20003f26270 */
[----:B------:R-:W-:Y:S02]  /*9150*/  HADD2.F32 R26, -RZ, R26.H0_H0 ;  /* 0x2000001aff1a7230 */ /* 0x000fe40000004100 */
[----:B------:R-:W-:Y:S01]  /*9160*/  IMAD R38, R38, UR6, RZ ;  /* 0x0000000626267c24 */ /* 0x000fe2000f8e02ff */
[----:B------:R-:W-:Y:S01]  /*9170*/  ISETP.LT.OR P5, PT, R41, 0x1, !P1 ;  /* 0x000000012900780c */ /* 0x000fe20004fa1670 */
[----:B------:R-:W-:-:S04]  /*9180*/  IMAD.WIDE.U32 R36, R43, UR6, R36 ;  /* 0x000000062b247c25 */ /* 0x000fc8000f8e0024 */
[----:B------:R-:W-:Y:S01]  /*9190*/  FMUL R26, R26, UR21 ;  /* 0x000000151a1a7c20 */ /* 0x000fe20008400000 */
[----:B------:R-:W-:-:S03]  /*91a0*/  IMAD R43, R43, UR7, R38 ;  /* 0x000000072b2b7c24 */ /* 0x000fc6000f8e0226 */
[----:B------:R-:W-:Y:S01]  /*91b0*/  FFMA R161, R161, UR20, R26 ;  /* 0x00000014a1a17c23 */ /* 0x000fe2000800001a */
[----:B------:R-:W-:-:S04]  /*91c0*/  IADD3 R26, P3, R36, UR10, RZ ;  /* 0x0000000a241a7c10 */ /* 0x000fc8000ff7e0ff */
[----:B------:R-:W-:Y:S02]  /*91d0*/  F2FP.SATFINITE.E4M3.F32.PACK_AB_MERGE_C R161, RZ, R161, RZ ;  /* 0x000000a1ffa1723e */ /* 0x000fe400048070ff */
[----:B0-----:R-:W-:-:S03]  /*91e0*/  IADD3.X R27, R37, UR11, R43, P3, !PT ;  /* 0x0000000b251b7c10 */ /* 0x001fc60009ffe42b */
[----:B------:R0:W-:Y:S01]  /*91f0*/  @!P2 STG.E.U8 desc[UR14][R28.64+0x1], R161 ;  /* 0x000001a11c00a986 */ /* 0x0001e2000c10110e */
[----:B------:R-:W-:Y:S05]  /*9200*/  @P5 BRA `(.L_x_173) ;  /* 0x0000000000045947 */ /* 0x000fea0003800000 */
[----:B------:R4:W5:Y:S02]  /*9210*/  LDG.E.U8 R32, desc[UR14][R26.64] ;  /* 0x0000000e1a207981 */ /* 0x000964000c1e1100 */
.L_x_173:
[----:B------:R-:W-:Y:S05]  /*9220*/  BSYNC B1 ;  /* 0x0000000000017941 */ /* 0x000fea0003800000 */
.L_x_172:
        /* <DEDUP_REMOVED lines=12> */
.L_x_175:
[----:B------:R-:W-:Y:S05]  /*92f0*/  BSYNC B1 ;  /* 0x0000000000017941 */ /* 0x000fea0003800000 */
.L_x_174:
        /* <DEDUP_REMOVED lines=12> */
.L_x_177:
[----:B------:R-:W-:Y:S05]  /*93c0*/  BSYNC B1 ;  /* 0x0000000000017941 */ /* 0x000fea0003800000 */
.L_x_176:
        /* <DEDUP_REMOVED lines=12> */
.L_x_179:
[----:B------:R-:W-:Y:S05]  /*9490*/  BSYNC B1 ;  /* 0x0000000000017941 */ /* 0x000fea0003800000 */
.L_x_178:
        /* <DEDUP_REMOVED lines=12> */
.L_x_181:
[----:B------:R-:W-:Y:S05]  /*9560*/  BSYNC B1 ;  /* 0x0000000000017941 */ /* 0x000fea0003800000 */
.L_x_180:
        /* <DEDUP_REMOVED lines=12> */
.L_x_183:
[----:B------:R-:W-:Y:S05]  /*9630*/  BSYNC B1 ;  /* 0x0000000000017941 */ /* 0x000fea0003800000 */
.L_x_182:
        /* <DEDUP_REMOVED lines=12> */
.L_x_185:
[----:B------:R-:W-:Y:S05]  /*9700*/  BSYNC B1 ;  /* 0x0000000000017941 */ /* 0x000fea0003800000 */
.L_x_184:
        /* <DEDUP_REMOVED lines=12> */
.L_x_187:
[----:B------:R-:W-:Y:S05]  /*97d0*/  BSYNC B1 ;  /* 0x0000000000017941 */ /* 0x000fea0003800000 */
.L_x_186:
        /* <DEDUP_REMOVED lines=12> */
.L_x_189:
[----:B------:R-:W-:Y:S05]  /*98a0*/  BSYNC B1 ;  /* 0x0000000000017941 */ /* 0x000fea0003800000 */
.L_x_188:
        /* <DEDUP_REMOVED lines=12> */
.L_x_191:
[----:B------:R-:W-:Y:S05]  /*9970*/  BSYNC B1 ;  /* 0x0000000000017941 */ /* 0x000fea0003800000 */
.L_x_190:
[----:B-----5:R-:W-:Y:S01]  /*9980*/  LOP3.LUT R32, R32, 0xff, RZ, 0xc0, !PT ;  /* 0x000000ff20207812 */ /* 0x020fe200078ec0ff */
[----:B------:R-:W-:Y:S01]  /*9990*/  BSSY B1, `(.L_x_192) ;  /* 0x000000b000017945 */ /* 0x000fe20003800000 */
[----:B------:R-:W-:Y:S02]  /*99a0*/  ISETP.LT.OR P3, PT, R41, 0x19, !P0 ;  /* 0x000000192900780c */ /* 0x000fe40004761670 */
[----:B------:R-:W-:-:S05]  /*99b0*/  F2FP.F16.E4M3.UNPACK_B R32, R32 ;  /* 0x00000020ff20723e */ /* 0x000fca00020006ff */
[----:B------:R-:W-:-:S05]  /*99c0*/  HADD2.F32 R32, -RZ, R32.H0_H0 ;  /* 0x20000020ff207230 */ /* 0x000fca0000004100 */
[----:B------:R-:W-:-:S04]  /*99d0*/  FMUL R32, R32, UR21 ;  /* 0x0000001520207c20 */ /* 0x000fc80008400000 */
[----:B------:R-:W-:Y:S01]  /*99e0*/  FFMA R32, R23, UR20, R32 ;  /* 0x0000001417207c23 */ /* 0x000fe20008000020 */
[----:B------:R-:W-:-:S04]  /*99f0*/  PRMT R23, RZ, 0x7610, R23 ;  /* 0x00007610ff177816 */ /* 0x000fc80000000017 */
[----:B0-----:R-:W-:-:S05]  /*9a00*/  F2FP.SATFINITE.E4M3.F32.PACK_AB_MERGE_C R33, RZ, R32, RZ ;  /* 0x00000020ff21723e */ /* 0x001fca00048070ff */
[----:B------:R0:W-:Y:S01]  /*9a10*/  @!P2 STG.E.U8 desc[UR14][R30.64+0x11], R33 ;  /* 0x000011211e00a986 */ /* 0x0001e2000c10110e */
[----:B------:R-:W-:Y:S05]  /*9a20*/  @P3 BRA `(.L_x_193) ;  /* 0x0000000000043947 */ /* 0x000fea0003800000 */
[----:B------:R0:W5:Y:S02]  /*9a30*/  LDG.E.U8 R23, desc[UR14][R24.64+0x18] ;  /* 0x0000180e18177981 */ /* 0x000164000c1e1100 */
.L_x_193:
[----:B------:R-:W-:Y:S05]  /*9a40*/  BSYNC B1 ;  /* 0x0000000000017941 */ /* 0x000fea0003800000 */
.L_x_192:
        /* <DEDUP_REMOVED lines=8> */
[----:B------:R-:W-:-:S05]  /*9ad0*/  F2FP.SATFINITE.E4M3.F32.PACK_AB_MERGE_C R23, RZ, R23, RZ ;  /* 0x00000017ff17723e */ /* 0x000fca00048070ff */
[----:B------:R0:W-:Y:S01]  /*9ae0*/  @!P3 STG.E.U8 desc[UR14][R28.64+0x18], R23 ;  /* 0x000018171c00b986 */ /* 0x0001e2000c10110e */
[----:B------:R-:W-:Y:S05]  /*9af0*/  @P2 BRA `(.L_x_195) ;  /* 0x0000000000042947 */ /* 0x000fea0003800000 */
[----:B------:R0:W5:Y:S02]  /*9b00*/  LDG.E.U8 R22, desc[UR14][R24.64+0x19] ;  /* 0x0000190e18167981 */ /* 0x000164000c1e1100 */
.L_x_195:
[----:B------:R-:W-:Y:S05]  /*9b10*/  BSYNC B1 ;  /* 0x0000000000017941 */ /* 0x000fea0003800000 */
.L_x_194:
        /* <DEDUP_REMOVED lines=12> */
.L_x_197:
[----:B------:R-:W-:Y:S05]  /*9be0*/  BSYNC B1 ;  /* 0x0000000000017941 */ /* 0x000fea0003800000 */
.L_x_196:
        /* <DEDUP_REMOVED lines=12> */
.L_x_199:
[----:B------:R-:W-:Y:S05]  /*9cb0*/  BSYNC B1 ;  /* 0x0000000000017941 */ /* 0x000fea0003800000 */
.L_x_198:
        /* <DEDUP_REMOVED lines=12> */
.L_x_201:
[----:B------:R-:W-:Y:S05]  /*9d80*/  BSYNC B1 ;  /* 0x0000000000017941 */ /* 0x000fea0003800000 */
.L_x_200:
        /* <DEDUP_REMOVED lines=12> */
.L_x_203:
[----:B------:R-:W-:Y:S05]  /*9e50*/  BSYNC B1 ;  /* 0x0000000000017941 */ /* 0x000fea0003800000 */
.L_x_202:
        /* <DEDUP_REMOVED lines=12> */
.L_x_205:
[----:B------:R-:W-:Y:S05]  /*9f20*/  BSYNC B1 ;  /* 0x0000000000017941 */ /* 0x000fea0003800000 */
.L_x_204:
        /* <DEDUP_REMOVED lines=12> */
.L_x_207:
[----:B------:R-:W-:Y:S05]  /*9ff0*/  BSYNC B1 ;  /* 0x0000000000017941 */ /* 0x000fea0003800000 */
.L_x_206:
        /* <DEDUP_REMOVED lines=12> */
.L_x_209:
[----:B------:R-:W-:Y:S05]  /*a0c0*/  BSYNC B1 ;  /* 0x0000000000017941 */ /* 0x000fea0003800000 */
.L_x_208:
        /* <DEDUP_REMOVED lines=12> */
.L_x_211:
[----:B------:R-:W-:Y:S05]  /*a190*/  BSYNC B1 ;  /* 0x0000000000017941 */ /* 0x000fea0003800000 */
.L_x_210:
        /* <DEDUP_REMOVED lines=12> */
.L_x_213:
[----:B------:R-:W-:Y:S05]  /*a260*/  BSYNC B1 ;  /* 0x0000000000017941 */ /* 0x000fea0003800000 */
.L_x_212:
        /* <DEDUP_REMOVED lines=12> */
.L_x_215:
[----:B------:R-:W-:Y:S05]  /*a330*/  BSYNC B1 ;  /* 0x0000000000017941 */ /* 0x000fea0003800000 */
.L_x_214:
        /* <DEDUP_REMOVED lines=12> */
.L_x_217:
[----:B------:R-:W-:Y:S05]  /*a400*/  BSYNC B1 ;  /* 0x0000000000017941 */ /* 0x000fea0003800000 */
.L_x_216:
        /* <DEDUP_REMOVED lines=12> */
.L_x_219:
[----:B------:R-:W-:Y:S05]  /*a4d0*/  BSYNC B1 ;  /* 0x0000000000017941 */ /* 0x000fea0003800000 */
.L_x_218:
        /* <DEDUP_REMOVED lines=12> */
.L_x_221:
[----:B------:R-:W-:Y:S05]  /*a5a0*/  BSYNC B1 ;  /* 0x0000000000017941 */ /* 0x000fea0003800000 */
.L_x_220:
        /* <DEDUP_REMOVED lines=12> */
.L_x_223:
[----:B------:R-:W-:Y:S05]  /*a670*/  BSYNC B1 ;  /* 0x0000000000017941 */ /* 0x000fea0003800000 */
.L_x_222:
        /* <DEDUP_REMOVED lines=12> */
.L_x_225:
[----:B------:R-:W-:Y:S05]  /*a740*/  BSYNC B1 ;  /* 0x0000000000017941 */ /* 0x000fea0003800000 */
.L_x_224:
        /* <DEDUP_REMOVED lines=12> */
.L_x_227:
[----:B------:R-:W-:Y:S05]  /*a810*/  BSYNC B1 ;  /* 0x0000000000017941 */ /* 0x000fea0003800000 */
.L_x_226:
        /* <DEDUP_REMOVED lines=12> */
.L_x_229:
[----:B------:R-:W-:Y:S05]  /*a8e0*/  BSYNC B1 ;  /* 0x0000000000017941 */ /* 0x000fea0003800000 */
.L_x_228:
        /* <DEDUP_REMOVED lines=12> */
.L_x_231:
[----:B------:R-:W-:Y:S05]  /*a9b0*/  BSYNC B1 ;  /* 0x0000000000017941 */ /* 0x000fea0003800000 */
.L_x_230:
        /* <DEDUP_REMOVED lines=12> */
.L_x_233:
[----:B------:R-:W-:Y:S05]  /*aa80*/  BSYNC B1 ;  /* 0x0000000000017941 */ /* 0x000fea0003800000 */
.L_x_232:
        /* <DEDUP_REMOVED lines=12> */
.L_x_235:
[----:B------:R-:W-:Y:S05]  /*ab50*/  BSYNC B1 ;  /* 0x0000000000017941 */ /* 0x000fea0003800000 */
.L_x_234:
[----:B-----5:R-:W-:Y:S01]  /*ab60*/  LOP3.LUT R2, R2, 0xff, RZ, 0xc0, !PT ;  /* 0x000000ff02027812 */ /* 0x020fe200078ec0ff */
[----:B------:R-:W-:Y:S01]  /*ab70*/  BSSY B1, `(.L_x_236) ;  /* 0x000000b000017945 */ /* 0x000fe20003800000 */
[----:B------:R-:W-:Y:S02]  /*ab80*/  ISETP.LT.OR P3, PT, R41, 0x41, !P1 ;  /* 0x000000412900780c */ /* 0x000fe40004f61670 */
[----:B------:R-:W-:-:S05]  /*ab90*/  F2FP.F16.E4M3.UNPACK_B R2, R2 ;  /* 0x00000002ff02723e */ /* 0x000fca00020006ff */
[----:B------:R-:W-:-:S05]  /*aba0*/  HADD2.F32 R2, -RZ, R2.H0_H0 ;  /* 0x20000002ff027230 */ /* 0x000fca0000004100 */
[----:B0-----:R-:W-:-:S04]  /*abb0*/  FMUL R3, R2, UR21 ;  /* 0x0000001502037c20 */ /* 0x001fc80008400000 */
[----:B------:R-:W-:Y:S01]  /*abc0*/  FFMA R3, R0, UR20, R3 ;  /* 0x0000001400037c23 */ /* 0x000fe20008000003 */
[----:B------:R-:W-:-:S04]  /*abd0*/  PRMT R0, RZ, 0x7610, R0 ;  /* 0x00007610ff007816 */ /* 0x000fc80000000000 */
[----:B------:R-:W-:-:S05]  /*abe0*/  F2FP.SATFINITE.E4M3.F32.PACK_AB_MERGE_C R3, RZ, R3, RZ ;  /* 0x00000003ff03723e */ /* 0x000fca00048070ff */
[----:B------:R0:W-:Y:S01]  /*abf0*/  @!P2 STG.E.U8 desc[UR14][R28.64+0x41], R3 ;  /* 0x000041031c00a986 */ /* 0x0001e2000c10110e */
[----:B------:R-:W-:Y:S05]  /*ac00*/  @P3 BRA `(.L_x_237) ;  /* 0x0000000000043947 */ /* 0x000fea0003800000 */
[----:B------:R0:W5:Y:S02]  /*ac10*/  LDG.E.U8 R0, desc[UR14][R26.64+0x40] ;  /* 0x0000400e1a007981 */ /* 0x000164000c1e1100 */
.L_x_237:
[----:B------:R-:W-:Y:S05]  /*ac20*/  BSYNC B1 ;  /* 0x0000000000017941 */ /* 0x000fea0003800000 */
.L_x_236:
[----:B------:R-:W2:Y:S01]  /*ac30*/  LDL.LU R2, [R1] ;  /* 0x0000000001027983 */ /* 0x000ea20000300800 */
[----:B-----5:R-:W-:Y:S01]  /*ac40*/  LOP3.LUT R0, R0, 0xff, RZ, 0xc0, !PT ;  /* 0x000000ff00007812 */ /* 0x020fe200078ec0ff */
[----:B------:R-:W-:Y:S01]  /*ac50*/  BSSY B1, `(.L_x_238) ;  /* 0x000000b000017945 */ /* 0x000fe20003800000 */
[----:B------:R-:W-:Y:S02]  /*ac60*/  ISETP.LT.OR P2, PT, R41, 0x42, !P1 ;  /* 0x000000422900780c */ /* 0x000fe40004f41670 */
[----:B------:R-:W-:-:S05]  /*ac70*/  F2FP.F16.E4M3.UNPACK_B R0, R0 ;  /* 0x00000000ff00723e */ /* 0x000fca00020006ff */
[----:B------:R-:W-:-:S05]  /*ac80*/  HADD2.F32 R0, -RZ, R0.H0_H0 ;  /* 0x20000000ff007230 */ /* 0x000fca0000004100 */
[----:B------:R-:W-:-:S04]  /*ac90*/  FMUL R0, R0, UR21 ;  /* 0x0000001500007c20 */ /* 0x000fc80008400000 */
[----:B--2---:R-:W-:-:S05]  /*aca0*/  FFMA R0, R2, UR20, R0 ;  /* 0x0000001402007c23 */ /* 0x004fca0008000000 */
[----:B0-----:R-:W-:Y:S02]  /*acb0*/  F2FP.SATFINITE.E4M3.F32.PACK_AB_MERGE_C R3, RZ, R0, RZ ;  /* 0x00000000ff03723e */ /* 0x001fe400048070ff */
[----:B------:R-:W-:-:S03]  /*acc0*/  PRMT R0, RZ, 0x7610, R0 ;  /* 0x00007610ff007816 */ /* 0x000fc60000000000 */
[----:B------:R0:W-:Y:S01]  /*acd0*/  @!P3 STG.E.U8 desc[UR14][R30.64+0x40], R3 ;  /* 0x000040031e00b986 */ /* 0x0001e2000c10110e */
[----:B------:R-:W-:Y:S05]  /*ace0*/  @P2 BRA `(.L_x_239) ;  /* 0x0000000000042947 */ /* 0x000fea0003800000 */
[----:B------:R2:W5:Y:S02]  /*acf0*/  LDG.E.U8 R0, desc[UR14][R26.64+0x41] ;  /* 0x0000410e1a007981 */ /* 0x000564000c1e1100 */
.L_x_239:
[----:B------:R-:W-:Y:S05]  /*ad00*/  BSYNC B1 ;  /* 0x0000000000017941 */ /* 0x000fea0003800000 */
.L_x_238:
[----:B------:R-:W3:Y:S01]  /*ad10*/  LDL.LU R2, [R1+0x4] ;  /* 0x0000040001027983 */ /* 0x000ee20000300800 */
[----:B-----5:R-:W-:Y:S01]  /*ad20*/  LOP3.LUT R0, R0, 0xff, RZ, 0xc0, !PT ;  /* 0x000000ff00007812 */ /* 0x020fe200078ec0ff */
[----:B------:R-:W-:Y:S01]  /*ad30*/  BSSY B1, `(.L_x_240) ;  /* 0x000000b000017945 */ /* 0x000fe20003800000 */
[----:B------:R-:W-:Y:S02]  /*ad40*/  ISETP.LT.OR P3, PT, R41, 0x49, !P0 ;  /* 0x000000492900780c */ /* 0x000fe40004761670 */
[----:B------:R-:W-:-:S05]  /*ad50*/  F2FP.F16.E4M3.UNPACK_B R0, R0 ;  /* 0x00000000ff00723e */ /* 0x000fca00020006ff */
[----:B------:R-:W-:-:S05]  /*ad60*/  HADD2.F32 R0, -RZ, R0.H0_H0 ;  /* 0x20000000ff007230 */ /* 0x000fca0000004100 */
[----:B------:R-:W-:-:S04]  /*ad70*/  FMUL R0, R0, UR21 ;  /* 0x0000001500007c20 */ /* 0x000fc80008400000 */
[----:B---3--:R-:W-:-:S05]  /*ad80*/  FFMA R0, R2, UR20, R0 ;  /* 0x0000001402007c23 */ /* 0x008fca0008000000 */
[----:B0-----:R-:W-:Y:S02]  /*ad90*/  F2FP.SATFINITE.E4M3.F32.PACK_AB_MERGE_C R3, RZ, R0, RZ ;  /* 0x00000000ff03723e */ /* 0x001fe400048070ff */
[----:B------:R-:W-:-:S03]  /*ada0*/  PRMT R0, RZ, 0x7610, R0 ;  /* 0x00007610ff007816 */ /* 0x000fc60000000000 */
[----:B------:R0:W-:Y:S01]  /*adb0*/  @!P2 STG.E.U8 desc[UR14][R30.64+0x41], R3 ;  /* 0x000041031e00a986 */ /* 0x0001e2000c10110e */
[----:B------:R-:W-:Y:S05]  /*adc0*/  @P3 BRA `(.L_x_241) ;  /* 0x0000000000043947 */ /* 0x000fea0003800000 */
[----:B------:R3:W5:Y:S02]  /*add0*/  LDG.E.U8 R0, desc[UR14][R24.64+0x48] ;  /* 0x0000480e18007981 */ /* 0x000764000c1e1100 */
.L_x_241:
[----:B------:R-:W-:Y:S05]  /*ade0*/  BSYNC B1 ;  /* 0x0000000000017941 */ /* 0x000fea0003800000 */
.L_x_240:
[----:B------:R-:W2:Y:S01]  /*adf0*/  LDL.LU R2, [R1+0x8] ;  /* 0x0000080001027983 */ /* 0x000ea20000300800 */
        /* <DEDUP_REMOVED lines=12> */
.L_x_243:
[----:B------:R-:W-:Y:S05]  /*aec0*/  BSYNC B1 ;  /* 0x0000000000017941 */ /* 0x000fea0003800000 */
.L_x_242:
        /* <DEDUP_REMOVED lines=13> */
.L_x_245:
[----:B------:R-:W-:Y:S05]  /*afa0*/  BSYNC B1 ;  /* 0x0000000000017941 */ /* 0x000fea0003800000 */
.L_x_244:
        /* <DEDUP_REMOVED lines=13> */
.L_x_247:
[----:B------:R-:W-:Y:S05]  /*b080*/  BSYNC B1 ;  /* 0x0000000000017941 */ /* 0x000fea0003800000 */
.L_x_246:
        /* <DEDUP_REMOVED lines=13> */
.L_x_249:
[----:B------:R-:W-:Y:S05]  /*b160*/  BSYNC B1 ;  /* 0x0000000000017941 */ /* 0x000fea0003800000 */
.L_x_248:
        /* <DEDUP_REMOVED lines=13> */
.L_x_251:
[----:B------:R-:W-:Y:S05]  /*b240*/  BSYNC B1 ;  /* 0x0000000000017941 */ /* 0x000fea0003800000 */
.L_x_250:
        /* <DEDUP_REMOVED lines=13> */
.L_x_253:
[----:B------:R-:W-:Y:S05]  /*b320*/  BSYNC B1 ;  /* 0x0000000000017941 */ /* 0x000fea0003800000 */
.L_x_252:
        /* <DEDUP_REMOVED lines=13> */
.L_x_255:
[----:B------:R-:W-:Y:S05]  /*b400*/  BSYNC B1 ;  /* 0x0000000000017941 */ /* 0x000fea0003800000 */
.L_x_254:
        /* <DEDUP_REMOVED lines=13> */
.L_x_257:
[----:B------:R-:W-:Y:S05]  /*b4e0*/  BSYNC B1 ;  /* 0x0000000000017941 */ /* 0x000fea0003800000 */
.L_x_256:
        /* <DEDUP_REMOVED lines=13> */
.L_x_259:
[----:B------:R-:W-:Y:S05]  /*b5c0*/  BSYNC B1 ;  /* 0x0000000000017941 */ /* 0x000fea0003800000 */
.L_x_258:
        /* <DEDUP_REMOVED lines=13> */
.L_x_261:
[----:B------:R-:W-:Y:S05]  /*b6a0*/  BSYNC B1 ;  /* 0x0000000000017941 */ /* 0x000fea0003800000 */
.L_x_260:
        /* <DEDUP_REMOVED lines=13> */
.L_x_263:
[----:B------:R-:W-:Y:S05]  /*b780*/  BSYNC B1 ;  /* 0x0000000000017941 */ /* 0x000fea0003800000 */
.L_x_262:
        /* <DEDUP_REMOVED lines=13> */
.L_x_265:
[----:B------:R-:W-:Y:S05]  /*b860*/  BSYNC B1 ;  /* 0x0000000000017941 */ /* 0x000fea0003800000 */
.L_x_264:
        /* <DEDUP_REMOVED lines=13> */
.L_x_267:
[----:B------:R-:W-:Y:S05]  /*b940*/  BSYNC B1 ;  /* 0x0000000000017941 */ /* 0x000fea0003800000 */
.L_x_266:
        /* <DEDUP_REMOVED lines=13> */
.L_x_269:
[----:B------:R-:W-:Y:S05]  /*ba20*/  BSYNC B1 ;  /* 0x0000000000017941 */ /* 0x000fea0003800000 */
.L_x_268:
        /* <DEDUP_REMOVED lines=13> */
.L_x_271:
[----:B------:R-:W-:Y:S05]  /*bb00*/  BSYNC B1 ;  /* 0x0000000000017941 */ /* 0x000fea0003800000 */
.L_x_270:
        /* <DEDUP_REMOVED lines=13> */
.L_x_273:
[----:B------:R-:W-:Y:S05]  /*bbe0*/  BSYNC B1 ;  /* 0x0000000000017941 */ /* 0x000fea0003800000 */
.L_x_272:
        /* <DEDUP_REMOVED lines=13> */
.L_x_275:
[----:B------:R-:W-:Y:S05]  /*bcc0*/  BSYNC B1 ;  /* 0x0000000000017941 */ /* 0x000fea0003800000 */
.L_x_274:
        /* <DEDUP_REMOVED lines=13> */
.L_x_277:
[----:B------:R-:W-:Y:S05]  /*bda0*/  BSYNC B1 ;  /* 0x0000000000017941 */ /* 0x000fea0003800000 */
.L_x_276:
        /* <DEDUP_REMOVED lines=13> */
.L_x_279:
[----:B------:R-:W-:Y:S05]  /*be80*/  BSYNC B1 ;  /* 0x0000000000017941 */ /* 0x000fea0003800000 */
.L_x_278:
        /* <DEDUP_REMOVED lines=13> */
.L_x_281:
[----:B------:R-:W-:Y:S05]  /*bf60*/  BSYNC B1 ;  /* 0x0000000000017941 */ /* 0x000fea0003800000 */
.L_x_280:
        /* <DEDUP_REMOVED lines=13> */
.L_x_283:
[----:B------:R-:W-:Y:S05]  /*c040*/  BSYNC B1 ;  /* 0x0000000000017941 */ /* 0x000fea0003800000 */
.L_x_282:
        /* <DEDUP_REMOVED lines=13> */
.L_x_285:
[----:B------:R-:W-:Y:S05]  /*c120*/  BSYNC B1 ;  /* 0x0000000000017941 */ /* 0x000fea0003800000 */
.L_x_284:
        /* <DEDUP_REMOVED lines=13> */
.L_x_287:
[----:B------:R-:W-:Y:S05]  /*c200*/  BSYNC B1 ;  /* 0x0000000000017941 */ /* 0x000fea0003800000 */
.L_x_286:
        /* <DEDUP_REMOVED lines=13> */
.L_x_289:
[----:B------:R-:W-:Y:S05]  /*c2e0*/  BSYNC B1 ;  /* 0x0000000000017941 */ /* 0x000fea0003800000 */
.L_x_288:
        /* <DEDUP_REMOVED lines=13> */
.L_x_291:
[----:B------:R-:W-:Y:S05]  /*c3c0*/  BSYNC B1 ;  /* 0x0000000000017941 */ /* 0x000fea0003800000 */
.L_x_290:
        /* <DEDUP_REMOVED lines=13> */
.L_x_293:
[----:B------:R-:W-:Y:S05]  /*c4a0*/  BSYNC B1 ;  /* 0x0000000000017941 */ /* 0x000fea0003800000 */
.L_x_292:
        /* <DEDUP_REMOVED lines=13> */
.L_x_295:
[----:B------:R-:W-:Y:S05]  /*c580*/  BSYNC B1 ;  /* 0x0000000000017941 */ /* 0x000fea0003800000 */
.L_x_294:
[----:B------:R-:W-:Y:S05]  /*c590*/  @P1 BRA `(.L_x_296) ;  /* 0x0000002000ac1947 */ /* 0x000fea0003800000 */
[----:B------:R-:W2:Y:S01]  /*c5a0*/  LDL.LU R2, [R1+0x74] ;  /* 0x0000740001027983 */ /* 0x000ea20000300800 */
[----:B-----5:R-:W-:-:S04]  /*c5b0*/  LOP3.LUT R0, R0, 0xff, RZ, 0xc0, !PT ;  /* 0x000000ff00007812 */ /* 0x020fc800078ec0ff */
[----:B------:R-:W-:-:S05]  /*c5c0*/  F2FP.F16.E4M3.UNPACK_B R0, R0 ;  /* 0x00000000ff00723e */ /* 0x000fca00020006ff */
[----:B------:R-:W-:-:S05]  /*c5d0*/  HADD2.F32 R0, -RZ, R0.H0_H0 ;  /* 0x20000000ff007230 */ /* 0x000fca0000004100 */
[----:B------:R-:W-:-:S04]  /*c5e0*/  FMUL R0, R0, UR21 ;  /* 0x0000001500007c20 */ /* 0x000fc80008400000 */
[----:B--2---:R-:W-:-:S05]  /*c5f0*/  FFMA R0, R2, UR20, R0 ;  /* 0x0000001402007c23 */ /* 0x004fca0008000000 */
[----:B0-----:R-:W-:-:S05]  /*c600*/  F2FP.SATFINITE.E4M3.F32.PACK_AB_MERGE_C R3, RZ, R0, RZ ;  /* 0x00000000ff03723e */ /* 0x001fca00048070ff */
[----:B------:R0:W-:Y:S01]  /*c610*/  STG.E.U8 desc[UR14][R30.64+0x79], R3 ;  /* 0x000079031e007986 */ /* 0x0001e2000c10110e */
[----:B------:R-:W-:Y:S05]  /*c620*/  BRA `(.L_x_296) ;  /* 0x0000002000887947 */ /* 0x000fea0003800000 */
.L_x_39:
[C---:B------:R-:W-:Y:S01]  /*c630*/  ISETP.GE.AND P3, PT, R42.reuse, 0x1, PT ;  /* 0x000000012a00780c */ /* 0x040fe20003f66270 */
[----:B------:R-:W2:Y:S01]  /*c640*/  LDL.LU R227, [R1+0x10] ;  /* 0x0000100001e37983 */ /* 0x000ea20000300800 */
[----:B------:R-:W-:Y:S01]  /*c650*/  ISETP.GE.AND P2, PT, R42, 0x9, PT ;  /* 0x000000092a00780c */ /* 0x000fe20003f46270 */
[----:B------:R-:W-:Y:S01]  /*c660*/  FMUL R225, R225, UR20 ;  /* 0x00000014e1e17c20 */ /* 0x000fe20008400000 */
[C---:B------:R-:W-:Y:S01]  /*c670*/  ISETP.LT.OR P0, PT, R41.reuse, 0x1, !P3 ;  /* 0x000000012900780c */ /* 0x040fe20005f01670 */
[----:B------:R-:W-:Y:S01]  /*c680*/  FMUL R226, R226, UR20 ;  /* 0x00000014e2e27c20 */ /* 0x000fe20008400000 */
[----:B------:R-:W-:Y:S01]  /*c690*/  ISETP.LT.OR P1, PT, R41, 0x2, !P3 ;  /* 0x000000022900780c */ /* 0x000fe20005f21670 */
[----:B------:R-:W-:Y:S01]  /*c6a0*/  FMUL R223, R223, UR20 ;  /* 0x00000014dfdf7c20 */ /* 0x000fe20008400000 */
[----:B------:R-:W-:Y:S01]  /*c6b0*/  ISETP.LT.OR P6, PT, R41, 0x2, !P2 ;  /* 0x000000022900780c */ /* 0x000fe200057c1670 */
[----:B------:R-:W-:Y:S01]  /*c6c0*/  FMUL R224, R224, UR20 ;  /* 0x00000014e0e07c20 */ /* 0x000fe20008400000 */
[----:B------:R-:W-:-:S02]  /*c6d0*/  F2FP.SATFINITE.E4M3.F32.PACK_AB_MERGE_C R33, RZ, R226, RZ ;  /* 0x000000e2ff21723e */ /* 0x000fc400048070ff */
[----:B------:R-:W-:Y:S01]  /*c6e0*/  F2FP.SATFINITE.E4M3.F32.PACK_AB_MERGE_C R225, RZ, R225, RZ ;  /* 0x000000e1ffe1723e */ /* 0x000fe200048070ff */
[----:B------:R-:W-:Y:S01]  /*c6f0*/  FMUL R222, R222, UR20 ;  /* 0x00000014dede7c20 */ /* 0x000fe20008400000 */
[----:B------:R-:W-:Y:S01]  /*c700*/  ISETP.LT.OR P5, PT, R41, 0x1, !P2 ;  /* 0x000000012900780c */ /* 0x000fe200057a1670 */
[----:B------:R-:W-:Y:S01]  /*c710*/  FMUL R221, R221, UR20 ;  /* 0x00000014dddd7c20 */ /* 0x000fe20008400000 */
[----:B------:R-:W-:Y:S01]  /*c720*/  F2FP.SATFINITE.E4M3.F32.PACK_AB_MERGE_C R223, RZ, R223, RZ ;  /* 0x000000dfffdf723e */ /* 0x000fe200048070ff */
[----:B------:R0:W-:Y:S01]  /*c730*/  @!P0 STG.E.U8 desc[UR14][R24.64], R33 ;  /* 0x0000002118008986 */ /* 0x0001e2000c10110e */
[----:B------:R-:W-:-:S03]  /*c740*/  ISETP.LT.OR P0, PT, R41, 0x9, !P3 ;  /* 0x000000092900780c */ /* 0x000fc60005f01670 */
[----:B------:R-:W-:Y:S01]  /*c750*/  @!P1 STG.E.U8 desc[UR14][R24.64+0x1], R225 ;  /* 0x000001e118009986 */ /* 0x000fe2000c10110e */
[----:B------:R-:W-:-:S03]  /*c760*/  ISETP.LT.OR P1, PT, R41, 0xa, !P3 ;  /* 0x0000000a2900780c */ /* 0x000fc60005f21670 */
[----:B------:R-:W-:Y:S01]  /*c770*/  @!P6 STG.E.U8 desc[UR14][R26.64+0x1], R223 ;  /* 0x000001df1a00e986 */ /* 0x000fe2000c10110e */
[----:B------:R-:W-:Y:S01]  /*c780*/  ISETP.LT.OR P6, PT, R41, 0xa, !P2 ;  /* 0x0000000a2900780c */ /* 0x000fe200057c1670 */
[----:B------:R-:W-:Y:S01]  /*c790*/  FMUL R219, R219, UR20 ;  /* 0x00000014dbdb7c20 */ /* 0x000fe20008400000 */
[----:B------:R-:W-:Y:S01]  /*c7a0*/  F2FP.SATFINITE.E4M3.F32.PACK_AB_MERGE_C R35, RZ, R224, RZ ;  /* 0x000000e0ff23723e */ /* 0x000fe200048070ff */
[----:B------:R-:W-:Y:S01]  /*c7b0*/  FMUL R220, R220, UR20 ;  /* 0x00000014dcdc7c20 */ /* 0x000fe20008400000 */
[----:B0-----:R-:W-:Y:S01]  /*c7c0*/  F2FP.SATFINITE.E4M3.F32.PACK_AB_MERGE_C R33, RZ, R222, RZ ;  /* 0x000000deff21723e */ /* 0x001fe200048070ff */
[----:B------:R-:W-:Y:S01]  /*c7d0*/  FMUL R218, R218, UR20 ;  /* 0x00000014dada7c20 */ /* 0x000fe20008400000 */
[----:B------:R-:W-:Y:S01]  /*c7e0*/  F2FP.SATFINITE.E4M3.F32.PACK_AB_MERGE_C R221, RZ, R221, RZ ;  /* 0x000000ddffdd723e */ /* 0x000fe200048070ff */
[----:B------:R0:W-:Y:S01]  /*c7f0*/  @!P5 STG.E.U8 desc[UR14][R26.64], R35 ;  /* 0x000000231a00d986 */ /* 0x0001e2000c10110e */
[C---:B------:R-:W-:Y:S02]  /*c800*/  ISETP.LT.OR P5, PT, R41.reuse, 0x9, !P2 ;  /* 0x000000092900780c */ /* 0x040fe400057a1670 */
        /* <DEDUP_REMOVED lines=8> */
[----:B0-----:R-:W-:Y:S01]  /*c890*/  F2FP.SATFINITE.E4M3.F32.PACK_AB_MERGE_C R35, RZ, R220, RZ ;  /* 0x000000dcff23723e */ /* 0x001fe200048070ff */
[----:B------:R-:W-:Y:S01]  /*c8a0*/  FMUL R215, R215, UR20 ;  /* 0x00000014d7d77c20 */ /* 0x000fe20008400000 */
[----:B------:R-:W4:Y:S01]  /*c8b0*/  LDL.LU R226, [R1+0xc] ;  /* 0x00000c0001e27983 */ /* 0x000f220000300800 */
[----:B---3--:R-:W-:Y:S02]  /*c8c0*/  F2FP.SATFINITE.E4M3.F32.PACK_AB_MERGE_C R33, RZ, R218, RZ ;  /* 0x000000daff21723e */ /* 0x008fe400048070ff */
[----:B------:R-:W-:Y:S01]  /*c8d0*/  F2FP.SATFINITE.E4M3.F32.PACK_AB_MERGE_C R217, RZ, R217, RZ ;  /* 0x000000d9ffd9723e */ /* 0x000fe200048070ff */
[----:B------:R0:W-:Y:S01]  /*c8e0*/  @!P5 STG.E.U8 desc[UR14][R26.64+0x8], R35 ;  /* 0x000008231a00d986 */ /* 0x0001e2000c10110e */
[----:B------:R-:W-:-:S02]  /*c8f0*/  ISETP.LT.OR P5, PT, R41, 0x11, !P2 ;  /* 0x000000112900780c */ /* 0x000fc400057a1670 */
[----:B------:R-:W-:Y:S01]  /*c900*/  F2FP.SATFINITE.E4M3.F32.PACK_AB_MERGE_C R215, RZ, R215, RZ ;  /* 0x000000d7ffd7723e */ /* 0x000fe200048070ff */
[----:B------:R-:W3:Y:S01]  /*c910*/  LDL.LU R224, [R1+0x8] ;  /* 0x0000080001e07983 */ /* 0x000ee20000300800 */
[----:B------:R-:W-:-:S03]  /*c920*/  FMUL R216, R216, UR20 ;  /* 0x00000014d8d87c20 */ /* 0x000fc60008400000 */
[----:B------:R-:W4:Y:S04]  /*c930*/  LDL.LU R225, [R1+0x4] ;  /* 0x0000040001e17983 */ /* 0x000f280000300800 */
[----:B------:R-:W3:Y:S01]  /*c940*/  LDL.LU R223, [R1] ;  /* 0x0000000001df7983 */ /* 0x000ee20000300800 */
[----:B0-----:R-:W-:Y:S01]  /*c950*/  F2FP.SATFINITE.E4M3.F32.PACK_AB_MERGE_C R35, RZ, R216, RZ ;  /* 0x000000d8ff23723e */ /* 0x001fe200048070ff */
[----:B------:R-:W-:Y:S01]  /*c960*/  FMUL R214, R214, UR20 ;  /* 0x00000014d6d67c20 */ /* 0x000fe20008400000 */
[----:B------:R-:W-:Y:S01]  /*c970*/  FMUL R213, R213, UR20 ;  /* 0x00000014d5d57c20 */ /* 0x000fe20008400000 */
[----:B------:R0:W-:Y:S01]  /*c980*/  @!P0 STG.E.U8 desc[UR14][R24.64+0x10], R33 ;  /* 0x0000102118008986 */ /* 0x0001e2000c10110e */
[----:B------:R-:W-:Y:S01]  /*c990*/  ISETP.LT.OR P0, PT, R41, 0x19, !P3 ;  /* 0x000000192900780c */ /* 0x000fe20005f01670 */
[----:B------:R-:W-:Y:S01]  /*c9a0*/  FMUL R211, R211, UR20 ;  /* 0x00000014d3d37c20 */ /* 0x000fe20008400000 */
[----:B------:R-:W-:Y:S01]  /*c9b0*/  FMUL R212, R212, UR20 ;  /* 0x00000014d4d47c20 */ /* 0x000fe20008400000 */
[----:B------:R-:W-:Y:S01]  /*c9c0*/  @!P1 STG.E.U8 desc[UR14][R24.64+0x11], R217 ;  /* 0x000011d918009986 */ /* 0x000fe2000c10110e */
[C---:B------:R-:W-:Y:S01]  /*c9d0*/  ISETP.LT.OR P1, PT, R41.reuse, 0x1a, !P3 ;  /* 0x0000001a2900780c */ /* 0x040fe20005f21670 */
[----:B------:R-:W-:Y:S01]  /*c9e0*/  FMUL R210, R210, UR20 ;  /* 0x00000014d2d27c20 */ /* 0x000fe20008400000 */
[----:B------:R-:W-:Y:S01]  /*c9f0*/  F2FP.SATFINITE.E4M3.F32.PACK_AB_MERGE_C R213, RZ, R213, RZ ;  /* 0x000000d5ffd5723e */ /* 0x000fe200048070ff */
[----:B------:R-:W-:Y:S01]  /*ca00*/  @!P6 STG.E.U8 desc[UR14][R26.64+0x11], R215 ;  /* 0x000011d71a00e986 */ /* 0x000fe2000c10110e */
[----:B------:R-:W-:Y:S01]  /*ca10*/  ISETP.LT.OR P6, PT, R41, 0x1a, !P2 ;  /* 0x0000001a2900780c */ /* 0x000fe200057c1670 */
[----:B------:R-:W-:Y:S01]  /*ca20*/  FMUL R209, R209, UR20 ;  /* 0x00000014d1d17c20 */ /* 0x000fe20008400000 */
[----:B------:R-:W-:Y:S01]  /*ca30*/  F2FP.SATFINITE.E4M3.F32.PACK_AB_MERGE_C R211, RZ, R211, RZ ;  /* 0x000000d3ffd3723e */ /* 0x000fe200048070ff */
[----:B------:R1:W-:Y:S01]  /*ca40*/  @!P5 STG.E.U8 desc[UR14][R26.64+0x10], R35 ;  /* 0x000010231a00d986 */ /* 0x0003e2000c10110e */
[----:B0-----:R-:W-:Y:S01]  /*ca50*/  F2FP.SATFINITE.E4M3.F32.PACK_AB_MERGE_C R33, RZ, R214, RZ ;  /* 0x000000d6ff21723e */ /* 0x001fe200048070ff */
[----:B------:R-:W-:Y:S01]  /*ca60*/  FMUL R207, R207, UR20 ;  /* 0x00000014cfcf7c20 */ /* 0x000fe20008400000 */
[C---:B------:R-:W-:Y:S01]  /*ca70*/  ISETP.LT.OR P5, PT, R41.reuse, 0x19, !P2 ;  /* 0x000000192900780c */ /* 0x040fe200057a1670 */
[----:B------:R-:W-:Y:S01]  /*ca80*/  FMUL R208, R208, UR20 ;  /* 0x00000014d0d07c20 */ /* 0x000fe20008400000 */
[----:B------:R-:W-:Y:S01]  /*ca90*/  F2FP.SATFINITE.E4M3.F32.PACK_AB_MERGE_C R209, RZ, R209, RZ ;  /* 0x000000d1ffd1723e */ /* 0x000fe200048070ff */
[----:B------:R0:W-:Y:S01]  /*caa0*/  @!P0 STG.E.U8 desc[UR14][R24.64+0x18], R33 ;  /* 0x0000182118008986 */ /* 0x0001e2000c10110e */
[C---:B------:R-:W-:Y:S01]  /*cab0*/  ISETP.LT.OR P0, PT, R41.reuse, 0x21, !P3 ;  /* 0x000000212900780c */ /* 0x040fe20005f01670 */
[----:B------:R-:W-:Y:S01]  /*cac0*/  FMUL R206, R206, UR20 ;  /* 0x00000014cece7c20 */ /* 0x000fe20008400000 */
[----:B------:R-:W-:Y:S01]  /*cad0*/  F2FP.SATFINITE.E4M3.F32.PACK_AB_MERGE_C R207, RZ, R207, RZ ;  /* 0x000000cfffcf723e */ /* 0x000fe200048070ff */
[----:B------:R-:W-:Y:S01]  /*cae0*/  @!P1 STG.E.U8 desc[UR14][R24.64+0x19], R213 ;  /* 0x000019d518009986 */ /* 0x000fe2000c10110e */
[----:B------:R-:W-:Y:S01]  /*caf0*/  ISETP.LT.OR P1, PT, R41, 0x22, !P3 ;  /* 0x000000222900780c */ /* 0x000fe20005f21670 */
[----:B------:R-:W-:Y:S01]  /*cb00*/  FMUL R205, R205, UR20 ;  /* 0x00000014cdcd7c20 */ /* 0x000fe20008400000 */
[----:B-1----:R-:W-:Y:S01]  /*cb10*/  F2FP.SATFINITE.E4M3.F32.PACK_AB_MERGE_C R35, RZ, R212, RZ ;  /* 0x000000d4ff23723e */ /* 0x002fe200048070ff */
        /* <DEDUP_REMOVED lines=11> */
[----:B------:R-:W-:Y:S01]  /*cbd0*/  ISETP.LT.OR P0, PT, R41, 0x29, !P3 ;  /* 0x000000292900780c */ /* 0x000fe20005f01670 */
[----:B------:R-:W-:Y:S01]  /*cbe0*/  FMUL R201, R201, UR20 ;  /* 0x00000014c9c97c20 */ /* 0x000fe20008400000 */
[----:B------:R-:W-:Y:S01]  /*cbf0*/  FMUL R199, R199, UR20 ;  /* 0x00000014c7c77c20 */ /* 0x000fe20008400000 */
[----:B------:R-:W-:Y:S01]  /*cc00*/  @!P1 STG.E.U8 desc[UR14][R24.64+0x21], R209 ;  /* 0x000021d118009986 */ /* 0x000fe2000c10110e */
[C---:B------:R-:W-:Y:S01]  /*cc10*/  ISETP.LT.OR P1, PT, R41.reuse, 0x2a, !P3 ;  /* 0x0000002a2900780c */ /* 0x040fe20005f21670 */
        /* <DEDUP_REMOVED lines=9> */
[----:B------:R-:W-:Y:S01]  /*ccb0*/  ISETP.LT.OR P5, PT, R41, 0x29, !P2 ;  /* 0x000000292900780c */ /* 0x000fe200057a1670 */
[----:B------:R-:W-:Y:S01]  /*ccc0*/  FMUL R195, R195, UR20 ;  /* 0x00000014c3c37c20 */ /* 0x000fe20008400000 */
[----:B------:R-:W-:Y:S01]  /*ccd0*/  F2FP.SATFINITE.E4M3.F32.PACK_AB_MERGE_C R199, RZ, R199, RZ ;  /* 0x000000c7ffc7723e */ /* 0x000fe200048070ff */
[----:B------:R0:W-:Y:S01]  /*cce0*/  @!P0 STG.E.U8 desc[UR14][R24.64+0x28], R33 ;  /* 0x0000282118008986 */ /* 0x0001e2000c10110e */
[C---:B------:R-:W-:Y:S01]  /*ccf0*/  ISETP.LT.OR P0, PT, R41.reuse, 0x31, !P3 ;  /* 0x000000312900780c */ /* 0x040fe20005f01670 */
[----:B------:R-:W-:Y:S01]  /*cd00*/  FMUL R196, R196, UR20 ;  /* 0x00000014c4c47c20 */ /* 0x000fe20008400000 */
[----:B------:R-:W-:Y:S01]  /*cd10*/  F2FP.SATFINITE.E4M3.F32.PACK_AB_MERGE_C R197, RZ, R197, RZ ;  /* 0x000000c5ffc5723e */ /* 0x000fe200048070ff */
        /* <DEDUP_REMOVED lines=59> */
[C---:B------:R-:W-:Y:S01]  /*d0d0*/  ISETP.LT.OR P6, PT, R41.reuse, 0x4a, !P2 ;  /* 0x0000004a2900780c */ /* 0x040fe200057c1670 */
        /* <DEDUP_REMOVED lines=57> */
[----:B------:R-:W-:Y:S01]  /*d470*/  ISETP.LT.OR P5, PT, R41, 0x61, !P3 ;  /* 0x000000612900780c */ /* 0x000fe20005fa1670 */
[----:B------:R-:W-:Y:S01]  /*d480*/  FMUL R161, R161, UR20 ;  /* 0x00000014a1a17c20 */ /* 0x000fe20008400000 */
[----:B0-----:R-:W-:Y:S01]  /*d490*/  F2FP.SATFINITE.E4M3.F32.PACK_AB_MERGE_C R33, RZ, R178, RZ ;  /* 0x000000b2ff21723e */ /* 0x001fe200048070ff */
[----:B------:R-:W-:Y:S01]  /*d4a0*/  FMUL R160, R160, UR20 ;  /* 0x00000014a0a07c20 */ /* 0x000fe20008400000 */
[----:B------:R-:W-:Y:S01]  /*d4b0*/  FMUL R159, R159, UR20 ;  /* 0x000000149f9f7c20 */ /* 0x000fe20008400000 */
[----:B------:R-:W-:Y:S01]  /*d4c0*/  FMUL R157, R157, UR20 ;  /* 0x000000149d9d7c20 */ /* 0x000fe20008400000 */
[----:B------:R-:W-:Y:S01]  /*d4d0*/  F2FP.SATFINITE.E4M3.F32.PACK_AB_MERGE_C R161, RZ, R161, RZ ;  /* 0x000000a1ffa1723e */ /* 0x000fe200048070ff */
[----:B------:R-:W-:Y:S01]  /*d4e0*/  FMUL R158, R158, UR20 ;  /* 0x000000149e9e7c20 */ /* 0x000fe20008400000 */
[----:B------:R-:W-:Y:S01]  /*d4f0*/  FMUL R156, R156, UR20 ;  /* 0x000000149c9c7c20 */ /* 0x000fe20008400000 */
[----:B------:R-:W-:Y:S01]  /*d500*/  @!P6 STG.E.U8 desc[UR14][R24.64+0x61], R177 ;  /* 0x000061b11800e986 */ /* 0x000fe2000c10110e */
[----:B------:R-:W-:Y:S01]  /*d510*/  ISETP.LT.OR P6, PT, R41, 0x69, !P3 ;  /* 0x000000692900780c */ /* 0x000fe20005fc1670 */
[----:B------:R-:W-:Y:S01]  /*d520*/  FMUL R155, R155, UR20 ;  /* 0x000000149b9b7c20 */ /* 0x000fe20008400000 */
[----:B-1----:R-:W-:Y:S01]  /*d530*/  F2FP.SATFINITE.E4M3.F32.PACK_AB_MERGE_C R35, RZ, R176, RZ ;  /* 0x000000b0ff23723e */ /* 0x002fe200048070ff */
[----:B------:R0:W-:Y:S01]  /*d540*/  @!P5 STG.E.U8 desc[UR14][R24.64+0x60], R33 ;  /* 0x000060211800d986 */ /* 0x0001e2000c10110e */
        /* <DEDUP_REMOVED lines=16> */
[----:B-1----:R-:W-:Y:S01]  /*d650*/  F2FP.SATFINITE.E4M3.F32.PACK_AB_MERGE_C R35, RZ, R170, RZ ;  /* 0x000000aaff23723e */ /* 0x002fe200048070ff */
[----:B------:R-:W-:Y:S01]  /*d660*/  @!P0 STG.E.U8 desc[UR14][R24.64+0x69], R173 ;  /* 0x000069ad18008986 */ /* 0x000fe2000c10110e */
        /* <DEDUP_REMOVED lines=12> */
[----:B------:R-:W-:Y:S01]  /*d730*/  ISETP.LT.OR P6, PT, R41, 0x79, !P3 ;  /* 0x000000792900780c */ /* 0x000fe20005fc1670 */
[----:B------:R-:W-:Y:S01]  /*d740*/  FMUL R17, R17, UR20 ;  /* 0x0000001411117c20 */ /* 0x000fe20008400000 */
[----:B------:R-:W-:Y:S01]  /*d750*/  ISETP.LT.OR P3, PT, R41, 0x7a, !P3 ;  /* 0x0000007a2900780c */ /* 0x000fe20005f61670 */
[----:B------:R-:W-:Y:S01]  /*d760*/  @!P0 STG.E.U8 desc[UR14][R24.64+0x71], R169 ;  /* 0x000071a918008986 */ /* 0x000fe2000c10110e */
[----:B0-----:R-:W-:Y:S01]  /*d770*/  F2FP.SATFINITE.E4M3.F32.PACK_AB_MERGE_C R33, RZ, R168, RZ ;  /* 0x000000a8ff21723e */ /* 0x001fe200048070ff */
[----:B------:R-:W-:Y:S01]  /*d780*/  FMUL R18, R18, UR20 ;  /* 0x0000001412127c20 */ /* 0x000fe20008400000 */
[----:B------:R-:W-:Y:S01]  /*d790*/  ISETP.GE.AND P0, PT, R42, 0x89, PT ;  /* 0x000000892a00780c */ /* 0x000fe20003f06270 */
[----:B------:R-:W-:Y:S01]  /*d7a0*/  FMUL R16, R16, UR20 ;  /* 0x0000001410107c20 */ /* 0x000fe20008400000 */
[----:B------:R-:W-:Y:S01]  /*d7b0*/  F2FP.SATFINITE.E4M3.F32.PACK_AB_MERGE_C R21, RZ, R21, RZ ;  /* 0x00000015ff15723e */ /* 0x000fe200048070ff */
[----:B------:R0:W-:Y:S01]  /*d7c0*/  @!P1 STG.E.U8 desc[UR14][R26.64+0x70], R33 ;  /* 0x000070211a009986 */ /* 0x0001e2000c10110e */
[----:B------:R-:W-:Y:S01]  /*d7d0*/  ISETP.GE.AND P1, PT, R42, 0x81, PT ;  /* 0x000000812a00780c */ /* 0x000fe20003f26270 */
[----:B------:R-:W-:Y:S01]  /*d7e0*/  FMUL R15, R15, UR20 ;  /* 0x000000140f0f7c20 */ /* 0x000fe20008400000 */
[----:B-1----:R-:W-:Y:S01]  /*d7f0*/  F2FP.SATFINITE.E4M3.F32.PACK_AB_MERGE_C R35, RZ, R166, RZ ;  /* 0x000000a6ff23723e */ /* 0x002fe200048070ff */
[----:B------:R-:W-:Y:S01]  /*d800*/  @!P5 STG.E.U8 desc[UR14][R26.64+0x71], R167 ;  /* 0x000071a71a00d986 */ /* 0x000fe2000c10110e */
[----:B------:R-:W-:Y:S01]  /*d810*/  ISETP.LT.OR P5, PT, R41, 0x79, !P2 ;  /* 0x000000792900780c */ /* 0x000fe200057a1670 */
[----:B------:R-:W-:Y:S01]  /*d820*/  FMUL R13, R13, UR20 ;  /* 0x000000140d0d7c20 */ /* 0x000fe20008400000 */
[C---:B------:R-:W-:Y:S01]  /*d830*/  ISETP.LT.OR P2, PT, R41.reuse, 0x7a, !P2 ;  /* 0x0000007a2900780c */ /* 0x040fe20005741670 */
        /* <DEDUP_REMOVED lines=9> */
[----:B------:R-:W-:Y:S01]  /*d8d0*/  F2FP.SATFINITE.E4M3.F32.PACK_AB_MERGE_C R17, RZ, R17, RZ ;  /* 0x00000011ff11723e */ /* 0x000fe200048070ff */
[----:B------:R-:W-:Y:S01]  /*d8e0*/  @!P5 STG.E.U8 desc[UR14][R26.64+0x78], R37 ;  /* 0x000078251a00d986 */ /* 0x000fe2000c10110e */
[----:B------:R-:W-:Y:S01]  /*d8f0*/  ISETP.LT.OR P5, PT, R41, 0x1, !P0 ;  /* 0x000000012900780c */ /* 0x000fe200047a1670 */
[----:B------:R-:W-:Y:S01]  /*d900*/  FMUL R9, R9, UR20 ;  /* 0x0000001409097c20 */ /* 0x000fe20008400000 */
[----:B------:R-:W-:Y:S01]  /*d910*/  F2FP.SATFINITE.E4M3.F32.PACK_AB_MERGE_C R15, RZ, R15, RZ ;  /* 0x0000000fff0f723e */ /* 0x000fe200048070ff */
[----:B------:R0:W-:Y:S01]  /*d920*/  @!P2 STG.E.U8 desc[UR14][R26.64+0x79], R163 ;  /* 0x000079a31a00a986 */ /* 0x0001e2000c10110e */
[C---:B------:R-:W-:Y:S01]  /*d930*/  ISETP.LT.OR P2, PT, R41.reuse, 0xa, !P1 ;  /* 0x0000000a2900780c */ /* 0x040fe20004f41670 */
        /* <DEDUP_REMOVED lines=9> */
[----:B------:R-:W-:Y:S01]  /*d9d0*/  F2FP.SATFINITE.E4M3.F32.PACK_AB_MERGE_C R11, RZ, R11, RZ ;  /* 0x0000000bff0b723e */ /* 0x000fe200048070ff */
[----:B------:R2:W-:Y:S01]  /*d9e0*/  @!P5 STG.E.U8 desc[UR14][R30.64], R33 ;  /* 0x000000211e00d986 */ /* 0x0005e2000c10110e */
[----:B------:R-:W-:Y:S01]  /*d9f0*/  ISETP.LT.OR P5, PT, R41, 0x9, !P0 ;  /* 0x000000092900780c */ /* 0x000fe200047a1670 */
[----:B------:R-:W-:Y:S01]  /*da00*/  FMUL R5, R5, UR20 ;  /* 0x0000001405057c20 */ /* 0x000fe20008400000 */
[----:B0-----:R-:W-:Y:S01]  /*da10*/  F2FP.SATFINITE.E4M3.F32.PACK_AB_MERGE_C R27, RZ, R156, RZ ;  /* 0x0000009cff1b723e */ /* 0x001fe200048070ff */
[----:B-----5:R-:W-:Y:S01]  /*da20*/  FMUL R0, R0, UR20 ;  /* 0x0000001400007c20 */ /* 0x020fe20008400000 */
[----:B------:R-:W-:Y:S01]  /*da30*/  F2FP.SATFINITE.E4M3.F32.PACK_AB_MERGE_C R9, RZ, R9, RZ ;  /* 0x00000009ff09723e */ /* 0x000fe200048070ff */
[----:B------:R-:W-:Y:S01]  /*da40*/  FMUL R6, R6, UR20 ;  /* 0x0000001406067c20 */ /* 0x000fe20008400000 */
[----:B------:R-:W-:Y:S01]  /*da50*/  F2FP.SATFINITE.E4M3.F32.PACK_AB_MERGE_C R7, RZ, R7, RZ ;  /* 0x00000007ff07723e */ /* 0x000fe200048070ff */
[----:B------:R-:W4:Y:S01]  /*da60*/  LDL.LU R221, [R1+0x14] ;  /* 0x0000140001dd7983 */ /* 0x000f220000300800 */
[----:B-1----:R-:W-:Y:S01]  /*da70*/  F2FP.SATFINITE.E4M3.F32.PACK_AB_MERGE_C R25, RZ, R158, RZ ;  /* 0x0000009eff19723e */ /* 0x002fe200048070ff */
[----:B------:R-:W-:Y:S01]  /*da80*/  FMUL R2, R2, UR20 ;  /* 0x0000001402027c20 */ /* 0x000fe20008400000 */
[----:B------:R-:W-:Y:S01]  /*da90*/  F2FP.SATFINITE.E4M3.F32.PACK_AB_MERGE_C R5, RZ, R5, RZ ;  /* 0x00000005ff05723e */ /* 0x000fe200048070ff */
[----:B------:R-:W-:Y:S01]  /*daa0*/  @!P6 STG.E.U8 desc[UR14][R30.64+0x1], R159 ;  /* 0x0000019f1e00e986 */ /* 0x000fe2000c10110e */
[----:B------:R-:W-:Y:S01]  /*dab0*/  ISETP.LT.OR P6, PT, R41, 0xa, !P0 ;  /* 0x0000000a2900780c */ /* 0x000fe200047c1670 */
[----:B------:R-:W-:Y:S01]  /*dac0*/  FMUL R3, R3, UR20 ;  /* 0x0000001403037c20 */ /* 0x000fe20008400000 */
[----:B--2---:R-:W-:Y:S01]  /*dad0*/  F2FP.SATFINITE.E4M3.F32.PACK_AB_MERGE_C R33, RZ, R152, RZ ;  /* 0x00000098ff21723e */ /* 0x004fe200048070ff */
[----:B------:R-:W-:Y:S01]  /*dae0*/  @!P2 STG.E.U8 desc[UR14][R28.64+0x9], R157 ;  /* 0x0000099d1c00a986 */ /* 0x000fe2000c10110e */
[----:B------:R-:W-:Y:S01]  /*daf0*/  ISETP.LT.OR P2, PT, R41, 0x12, !P1 ;  /* 0x000000122900780c */ /* 0x000fe20004f41670 */
[----:B------:R-:W-:-:S02]  /*db00*/  FMUL R4, R4, UR20 ;  /* 0x0000001404047c20 */ /* 0x000fc40008400000 */
[----:B------:R0:W-:Y:S01]  /*db10*/  @!P3 STG.E.U8 desc[UR14][R28.64+0x8], R25 ;  /* 0x000008191c00b986 */ /* 0x0001e2000c10110e */
[----:B------:R-:W-:-:S03]  /*db20*/  ISETP.LT.OR P3, PT, R41, 0x11, !P1 ;  /* 0x000000112900780c */ /* 0x000fc60004f61670 */
[----:B------:R1:W-:Y:S01]  /*db30*/  @!P5 STG.E.U8 desc[UR14][R30.64+0x8], R27 ;  /* 0x0000081b1e00d986 */ /* 0x0003e2000c10110e */
[----:B------:R-:W-:-:S03]  /*db40*/  ISETP.LT.OR P5, PT, R41, 0x11, !P0 ;  /* 0x000000112900780c */ /* 0x000fc600047a1670 */
[----:B------:R-:W-:Y:S01]  /*db50*/  @!P6 STG.E.U8 desc[UR14][R30.64+0x9], R155 ;  /* 0x0000099b1e00e986 */ /* 0x000fe2000c10110e */
[----:B------:R-:W-:-:S03]  /*db60*/  ISETP.LT.OR P6, PT, R41, 0x12, !P0 ;  /* 0x000000122900780c */ /* 0x000fc600047c1670 */
[----:B------:R-:W-:Y:S01]  /*db70*/  @!P2 STG.E.U8 desc[UR14][R28.64+0x11], R153 ;  /* 0x000011991c00a986 */ /* 0x000fe2000c10110e */
[----:B------:R-:W-:Y:S02]  /*db80*/  ISETP.LT.OR P2, PT, R41, 0x1a, !P1 ;  /* 0x0000001a2900780c */ /* 0x000fe40004f41670 */
[----:B0-----:R-:W-:Y:S01]  /*db90*/  F2FP.SATFINITE.E4M3.F32.PACK_AB_MERGE_C R25, RZ, R154, RZ ;  /* 0x0000009aff19723e */ /* 0x001fe200048070ff */
[----:B------:R-:W2:Y:S01]  /*dba0*/  LDL.LU R220, [R1+0x18] ;  /* 0x0000180001dc7983 */ /* 0x000ea20000300800 */
[----:B-1----:R-:W-:-:S03]  /*dbb0*/  F2FP.SATFINITE.E4M3.F32.PACK_AB_MERGE_C R27, RZ, R20, RZ ;  /* 0x00000014ff1b723e */ /* 0x002fc600048070ff */
[----:B------:R0:W-:Y:S01]  /*dbc0*/  @!P3 STG.E.U8 desc[UR14][R28.64+0x10], R25 ;  /* 0x000010191c00b986 */ /* 0x0001e2000c10110e */
[----:B------:R-:W-:-:S03]  /*dbd0*/  ISETP.LT.OR P3, PT, R41, 0x19, !P1 ;  /* 0x000000192900780c */ /* 0x000fc60004f61670 */
[----:B------:R-:W-:Y:S01]  /*dbe0*/  @!P5 STG.E.U8 desc[UR14][R30.64+0x10], R33 ;  /* 0x000010211e00d986 */ /* 0x000fe2000c10110e */
[----:B------:R-:W-:-:S03]  /*dbf0*/  ISETP.LT.OR P5, PT, R41, 0x19, !P0 ;  /* 0x000000192900780c */ /* 0x000fc600047a1670 */
[----:B------:R1:W-:Y:S01]  /*dc00*/  @!P6 STG.E.U8 desc[UR14][R30.64+0x11], R23 ;  /* 0x000011171e00e986 */ /* 0x0003e2000c10110e */
[----:B------:R-:W-:-:S03]  /*dc10*/  ISETP.LT.OR P6, PT, R41, 0x1a, !P0 ;  /* 0x0000001a2900780c */ /* 0x000fc600047c1670 */
[----:B------:R3:W-:Y:S01]  /*dc20*/  @!P2 STG.E.U8 desc[UR14][R28.64+0x19], R21 ;  /* 0x000019151c00a986 */ /* 0x0007e2000c10110e */
[C---:B------:R-:W-:Y:S02]  /*dc30*/  ISETP.LT.OR P2, PT, R41.reuse, 0x22, !P1 ;  /* 0x000000222900780c */ /* 0x040fe40004f41670 */
[----:B0-----:R-:W-:Y:S01]  /*dc40*/  F2FP.SATFINITE.E4M3.F32.PACK_AB_MERGE_C R25, RZ, R22, RZ ;  /* 0x00000016ff19723e */ /* 0x001fe200048070ff */
[----:B------:R-:W2:Y:S04]  /*dc50*/  LDL.LU R222, [R1+0x1c] ;  /* 0x00001c0001de7983 */ /* 0x000ea80000300800 */
[----:B------:R-:W-:Y:S01]  /*dc60*/  @!P3 STG.E.U8 desc[UR14][R28.64+0x18], R25 ;  /* 0x000018191c00b986 */ /* 0x000fe2000c10110e */
[C---:B------:R-:W-:Y:S02]  /*dc70*/  ISETP.LT.OR P3, PT, R41.reuse, 0x21, !P1 ;  /* 0x000000212900780c */ /* 0x040fe40004f61670 */
[----:B-1----:R-:W-:Y:S01]  /*dc80*/  F2FP.SATFINITE.E4M3.F32.PACK_AB_MERGE_C R23, RZ, R18, RZ ;  /* 0x00000012ff17723e */ /* 0x002fe200048070ff */
[----:B------:R-:W-:Y:S01]  /*dc90*/  @!P5 STG.E.U8 desc[UR14][R30.64+0x18], R27 ;  /* 0x0000181b1e00d986 */ /* 0x000fe2000c10110e */
[----:B------:R-:W-:-:S02]  /*dca0*/  ISETP.LT.OR P5, PT, R41, 0x21, !P0 ;  /* 0x000000212900780c */ /* 0x000fc400047a1670 */
[----:B---3--:R-:W-:Y:S01]  /*dcb0*/  F2FP.SATFINITE.E4M3.F32.PACK_AB_MERGE_C R21, RZ, R16, RZ ;  /* 0x00000010ff15723e */ /* 0x008fe200048070ff */
[----:B------:R0:W-:Y:S01]  /*dcc0*/  @!P6 STG.E.U8 desc[UR14][R30.64+0x19], R19 ;  /* 0x000019131e00e986 */ /* 0x0001e2000c10110e */
[----:B------:R-:W-:-:S03]  /*dcd0*/  ISETP.LT.OR P6, PT, R41, 0x22, !P0 ;  /* 0x000000222900780c */ /* 0x000fc600047c1670 */
[----:B------:R1:W-:Y:S01]  /*dce0*/  @!P2 STG.E.U8 desc[UR14][R28.64+0x21], R17 ;  /* 0x000021111c00a986 */ /* 0x0003e2000c10110e */
[----:B------:R-:W-:-:S03]  /*dcf0*/  ISETP.LT.OR P2, PT, R41, 0x2a, !P1 ;  /* 0x0000002a2900780c */ /* 0x000fc60004f41670 */
[----:B------:R-:W-:Y:S01]  /*dd00*/  @!P3 STG.E.U8 desc[UR14][R28.64+0x20], R23 ;  /* 0x000020171c00b986 */ /* 0x000fe2000c10110e */
[----:B------:R-:W-:-:S03]  /*dd10*/  ISETP.LT.OR P3, PT, R41, 0x29, !P1 ;  /* 0x000000292900780c */ /* 0x000fc60004f61670 */
[----:B------:R-:W-:Y:S01]  /*dd20*/  @!P5 STG.E.U8 desc[UR14][R30.64+0x20], R21 ;  /* 0x000020151e00d986 */ /* 0x000fe2000c10110e */
[C---:B------:R-:W-:Y:S02]  /*dd30*/  ISETP.LT.OR P5, PT, R41.reuse, 0x29, !P0 ;  /* 0x000000292900780c */ /* 0x040fe400047a1670 */
[----:B0-----:R-:W-:Y:S01]  /*dd40*/  F2FP.SATFINITE.E4M3.F32.PACK_AB_MERGE_C R19, RZ, R14, RZ ;  /* 0x0000000eff13723e */ /* 0x001fe200048070ff */
[----:B------:R0:W-:Y:S01]  /*dd50*/  @!P6 STG.E.U8 desc[UR14][R30.64+0x21], R15 ;  /* 0x0000210f1e00e986 */ /* 0x0001e2000c10110e */
[C---:B------:R-:W-:Y:S02]  /*dd60*/  ISETP.LT.OR P6, PT, R41.reuse, 0x2a, !P0 ;  /* 0x0000002a2900780c */ /* 0x040fe400047c1670 */
[----:B-1----:R-:W-:Y:S01]  /*dd70*/  F2FP.SATFINITE.E4M3.F32.PACK_AB_MERGE_C R17, RZ, R12, RZ ;  /* 0x0000000cff11723e */ /* 0x002fe200048070ff */
        /* <DEDUP_REMOVED lines=15> */
[----:B0-----:R-:W-:Y:S02]  /*de70*/  F2FP.SATFINITE.E4M3.F32.PACK_AB_MERGE_C R11, RZ, R6, RZ ;  /* 0x00000006ff0b723e */ /* 0x001fe400048070ff */
[C---:B------:R-:W-:Y:S01]  /*de80*/  ISETP.LT.OR P5, PT, R41.reuse, 0x39, !P0 ;  /* 0x000000392900780c */ /* 0x040fe200047a1670 */
[----:B------:R0:W-:Y:S01]  /*de90*/  @!P6 STG.E.U8 desc[UR14][R30.64+0x31], R7 ;  /* 0x000031071e00e986 */ /* 0x0001e2000c10110e */
[----:B-1----:R-:W-:Y:S02]  /*dea0*/  F2FP.SATFINITE.E4M3.F32.PACK_AB_MERGE_C R9, RZ, R4, RZ ;  /* 0x00000004ff09723e */ /* 0x002fe400048070ff */
[----:B------:R-:W-:Y:S01]  /*deb0*/  ISETP.LT.OR P6, PT, R41, 0x3a, !P0 ;  /* 0x0000003a2900780c */ /* 0x000fe200047c1670 */
[----:B------:R1:W-:Y:S04]  /*dec0*/  @!P2 STG.E.U8 desc[UR14][R28.64+0x39], R5 ;  /* 0x000039051c00a986 */ /* 0x0003e8000c10110e */
[----:B------:R3:W-:Y:S01]  /*ded0*/  @!P3 STG.E.U8 desc[UR14][R28.64+0x38], R11 ;  /* 0x0000380b1c00b986 */ /* 0x0007e2000c10110e */
[----:B------:R-:W-:Y:S01]  /*dee0*/  FMUL R4, R227, UR20 ;  /* 0x00000014e3047c20 */ /* 0x000fe20008400000 */
[----:B------:R-:W-:-:S02]  /*def0*/  ISETP.LT.OR P3, PT, R41, 0x41, !P1 ;  /* 0x000000412900780c */ /* 0x000fc40004f61670 */
[----:B0-----:R-:W-:Y:S02]  /*df00*/  F2FP.SATFINITE.E4M3.F32.PACK_AB_MERGE_C R7, RZ, R3, RZ ;  /* 0x00000003ff07723e */ /* 0x001fe400048070ff */
[----:B-1----:R-:W-:Y:S01]  /*df10*/  F2FP.SATFINITE.E4M3.F32.PACK_AB_MERGE_C R5, RZ, R0, RZ ;  /* 0x00000000ff05723e */ /* 0x002fe200048070ff */
[----:B------:R-:W-:Y:S01]  /*df20*/  FMUL R0, R223, UR20 ;  /* 0x00000014df007c20 */ /* 0x000fe20008400000 */
[----:B------:R-:W-:Y:S01]  /*df30*/  ISETP.LT.OR P2, PT, R41, 0x42, !P1 ;  /* 0x000000422900780c */ /* 0x000fe20004f41670 */
[----:B------:R-:W2:Y:S01]  /*df40*/  LDL.LU R223, [R1+0x20] ;  /* 0x0000200001df7983 */ /* 0x000ea20000300800 */
[----:B---3--:R-:W-:Y:S02]  /*df50*/  F2FP.SATFINITE.E4M3.F32.PACK_AB_MERGE_C R11, RZ, R2, RZ ;  /* 0x00000002ff0b723e */ /* 0x008fe400048070ff */
[----:B------:R-:W-:Y:S01]  /*df60*/  F2FP.SATFINITE.E4M3.F32.PACK_AB_MERGE_C R13, RZ, R0, RZ ;  /* 0x00000000ff0d723e */ /* 0x000fe200048070ff */
[----:B----4-:R-:W-:Y:S01]  /*df70*/  FMUL R0, R225, UR20 ;  /* 0x00000014e1007c20 */ /* 0x010fe20008400000 */
[----:B------:R-:W-:Y:S01]  /*df80*/  FMUL R2, R224, UR20 ;  /* 0x00000014e0027c20 */ /* 0x000fe20008400000 */
[----:B------:R-:W3:Y:S04]  /*df90*/  LDL.LU R225, [R1+0x24] ;  /* 0x0000240001e17983 */ /* 0x000ee80000300800 */
[----:B------:R-:W4:Y:S01]  /*dfa0*/  LDL.LU R224, [R1+0x28] ;  /* 0x0000280001e07983 */ /* 0x000f220000300800 */
[----:B------:R-:W-:-:S03]  /*dfb0*/  FMUL R3, R226, UR20 ;  /* 0x00000014e2037c20 */ /* 0x000fc60008400000 */
[----:B------:R-:W4:Y:S04]  /*dfc0*/  LDL.LU R226, [R1+0x2c] ;  /* 0x00002c0001e27983 */ /* 0x000f280000300800 */
[----:B------:R-:W4:Y:S04]  /*dfd0*/  LDL.LU R227, [R1+0x30] ;  /* 0x0000300001e37983 */ /* 0x000f280000300800 */
[----:B------:R-:W-:Y:S01]  /*dfe0*/  @!P5 STG.E.U8 desc[UR14][R30.64+0x38], R9 ;  /* 0x000038091e00d986 */ /* 0x000fe2000c10110e */
[----:B------:R-:W-:-:S03]  /*dff0*/  ISETP.LT.OR P5, PT, R41, 0x41, !P0 ;  /* 0x000000412900780c */ /* 0x000fc600047a1670 */
[----:B------:R0:W-:Y:S01]  /*e000*/  @!P6 STG.E.U8 desc[UR14][R30.64+0x39], R7 ;  /* 0x000039071e00e986 */ /* 0x0001e2000c10110e */
[----:B------:R-:W-:-:S03]  /*e010*/  ISETP.LT.OR P6, PT, R41, 0x42, !P0 ;  /* 0x000000422900780c */ /* 0x000fc600047c1670 */
[----:B------:R-:W-:Y:S01]  /*e020*/  @!P3 STG.E.U8 desc[UR14][R28.64+0x40], R11 ;  /* 0x0000400b1c00b986 */ /* 0x000fe2000c10110e */
[----:B------:R-:W-:-:S03]  /*e030*/  ISETP.LT.OR P3, PT, R41, 0x49, !P1 ;  /* 0x000000492900780c */ /* 0x000fc60004f61670 */
[----:B------:R1:W-:Y:S01]  /*e040*/  @!P2 STG.E.U8 desc[UR14][R28.64+0x41], R5 ;  /* 0x000041051c00a986 */ /* 0x0003e2000c10110e */
[----:B0-----:R-:W-:-:S03]  /*e050*/  F2FP.SATFINITE.E4M3.F32.PACK_AB_MERGE_C R7, RZ, R0, RZ ;  /* 0x00000000ff07723e */ /* 0x001fc600048070ff */
[----:B------:R-:W-:Y:S01]  /*e060*/  @!P5 STG.E.U8 desc[UR14][R30.64+0x40], R13 ;  /* 0x0000400d1e00d986 */ /* 0x000fe2000c10110e */
[C---:B------:R-:W-:Y:S02]  /*e070*/  ISETP.LT.OR P2, PT, R41.reuse, 0x4a, !P1 ;  /* 0x0000004a2900780c */ /* 0x040fe40004f41670 */
[----:B-1----:R-:W-:Y:S01]  /*e080*/  F2FP.SATFINITE.E4M3.F32.PACK_AB_MERGE_C R5, RZ, R2, RZ ;  /* 0x00000002ff05723e */ /* 0x002fe200048070ff */
[----:B------:R0:W-:Y:S01]  /*e090*/  @!P6 STG.E.U8 desc[UR14][R30.64+0x41], R7 ;  /* 0x000041071e00e986 */ /* 0x0001e2000c10110e */
[C---:B------:R-:W-:Y:S02]  /*e0a0*/  ISETP.LT.OR P5, PT, R41.reuse, 0x49, !P0 ;  /* 0x000000492900780c */ /* 0x040fe400047a1670 */
[C---:B------:R-:W-:Y:S01]  /*e0b0*/  ISETP.LT.OR P6, PT, R41.reuse, 0x4a, !P0 ;  /* 0x0000004a2900780c */ /* 0x040fe200047c1670 */
[----:B------:R1:W-:Y:S01]  /*e0c0*/  @!P3 STG.E.U8 desc[UR14][R28.64+0x48], R5 ;  /* 0x000048051c00b986 */ /* 0x0003e2000c10110e */
[----:B------:R-:W-:Y:S02]  /*e0d0*/  ISETP.LT.OR P3, PT, R41, 0x51, !P1 ;  /* 0x000000512900780c */ /* 0x000fe40004f61670 */
[----:B------:R-:W-:-:S02]  /*e0e0*/  F2FP.SATFINITE.E4M3.F32.PACK_AB_MERGE_C R9, RZ, R3, RZ ;  /* 0x00000003ff09723e */ /* 0x000fc400048070ff */
[----:B------:R-:W-:-:S03]  /*e0f0*/  F2FP.SATFINITE.E4M3.F32.PACK_AB_MERGE_C R11, RZ, R4, RZ ;  /* 0x00000004ff0b723e */ /* 0x000fc600048070ff */
[----:B------:R1:W-:Y:S04]  /*e100*/  @!P2 STG.E.U8 desc[UR14][R28.64+0x49], R9 ;  /* 0x000049091c00a986 */ /* 0x0003e8000c10110e */
[----:B------:R-:W-:Y:S01]  /*e110*/  @!P5 STG.E.U8 desc[UR14][R30.64+0x48], R11 ;  /* 0x0000480b1e00d986 */ /* 0x000fe2000c10110e */
[----:B------:R-:W-:-:S03]  /*e120*/  FMUL R0, R221, UR20 ;  /* 0x00000014dd007c20 */ /* 0x000fc60008400000 */
[----:B------:R-:W4:Y:S02]  /*e130*/  LDL.LU R221, [R1+0x34] ;  /* 0x0000340001dd7983 */ /* 0x000f240000300800 */
[----:B0-----:R-:W-:-:S05]  /*e140*/  F2FP.SATFINITE.E4M3.F32.PACK_AB_MERGE_C R7, RZ, R0, RZ ;  /* 0x00000000ff07723e */ /* 0x001fca00048070ff */
[----:B------:R-:W-:Y:S01]  /*e150*/  @!P6 STG.E.U8 desc[UR14][R30.64+0x49], R7 ;  /* 0x000049071e00e986 */ /* 0x000fe2000c10110e */
[----:B--2---:R-:W-:-:S03]  /*e160*/  FMUL R2, R220, UR20 ;  /* 0x00000014dc027c20 */ /* 0x004fc60008400000 */
[----:B------:R-:W2:Y:S02]  /*e170*/  LDL.LU R220, [R1+0x38] ;  /* 0x0000380001dc7983 */ /* 0x000ea40000300800 */
[----:B-1----:R-:W-:-:S05]  /*e180*/  F2FP.SATFINITE.E4M3.F32.PACK_AB_MERGE_C R5, RZ, R2, RZ ;  /* 0x00000002ff05723e */ /* 0x002fca00048070ff */
[----:B------:R0:W-:Y:S01]  /*e190*/  @!P3 STG.E.U8 desc[UR14][R28.64+0x50], R5 ;  /* 0x000050051c00b986 */ /* 0x0001e2000c10110e */
[----:B------:R-:W-:-:S03]  /*e1a0*/  FMUL R3, R222, UR20 ;  /* 0x00000014de037c20 */ /* 0x000fc60008400000 */
[----:B------:R-:W2:Y:S02]  /*e1b0*/  LDL.LU R222, [R1+0x3c] ;  /* 0x00003c0001de7983 */ /* 0x000ea40000300800 */
[----:B------:R-:W-:Y:S01]  /*e1c0*/  F2FP.SATFINITE.E4M3.F32.PACK_AB_MERGE_C R9, RZ, R3, RZ ;  /* 0x00000003ff09723e */ /* 0x000fe200048070ff */
[----:B------:R-:W-:Y:S02]  /*e1d0*/  FMUL R0, R223, UR20 ;  /* 0x00000014df007c20 */ /* 0x000fe40008400000 */
[----:B------:R-:W2:Y:S03]  /*e1e0*/  LDL.LU R223, [R1+0x40] ;  /* 0x0000400001df7983 */ /* 0x000ea60000300800 */
[----:B------:R-:W-:Y:S01]  /*e1f0*/  F2FP.SATFINITE.E4M3.F32.PACK_AB_MERGE_C R13, RZ, R0, RZ ;  /* 0x00000000ff0d723e */ /* 0x000fe200048070ff */
[----:B---3--:R-:W-:Y:S02]  /*e200*/  FMUL R2, R225, UR20 ;  /* 0x00000014e1027c20 */ /* 0x008fe40008400000 */
[----:B------:R-:W3:Y:S01]  /*e210*/  LDL.LU R225, [R1+0x44] ;  /* 0x0000440001e17983 */ /* 0x000ee20000300800 */
[----:B----4-:R-:W-:-:S03]  /*e220*/  FMUL R0, R224, UR20 ;  /* 0x00000014e0007c20 */ /* 0x010fc60008400000 */
[----:B------:R-:W4:Y:S01]  /*e230*/  LDL.LU R224, [R1+0x48] ;  /* 0x0000480001e07983 */ /* 0x000f220000300800 */
[----:B------:R-:W-:Y:S01]  /*e240*/  FMUL R3, R226, UR20 ;  /* 0x00000014e2037c20 */ /* 0x000fe20008400000 */
[----:B0-----:R-:W-:Y:S02]  /*e250*/  F2FP.SATFINITE.E4M3.F32.PACK_AB_MERGE_C R5, RZ, R0, RZ ;  /* 0x00000000ff05723e */ /* 0x001fe400048070ff */
[----:B------:R-:W4:Y:S01]  /*e260*/  LDL.LU R226, [R1+0x4c] ;  /* 0x00004c0001e27983 */ /* 0x000f220000300800 */
[----:B------:R-:W-:-:S03]  /*e270*/  FMUL R0, R227, UR20 ;  /* 0x00000014e3007c20 */ /* 0x000fc60008400000 */
[----:B------:R-:W4:Y:S01]  /*e280*/  LDL.LU R227, [R1+0x50] ;  /* 0x0000500001e37983 */ /* 0x000f220000300800 */
[C---:B------:R-:W-:Y:S02]  /*e290*/  ISETP.LT.OR P2, PT, R41.reuse, 0x52, !P1 ;  /* 0x000000522900780c */ /* 0x040fe40004f41670 */
[C---:B------:R-:W-:Y:S01]  /*e2a0*/  ISETP.LT.OR P6, PT, R41.reuse, 0x52, !P0 ;  /* 0x000000522900780c */ /* 0x040fe200047c1670 */
[----:B------:R-:W4:Y:S01]  /*e2b0*/  LDL.LU R219, [R1+0x54] ;  /* 0x0000540001db7983 */ /* 0x000f220000300800 */
[C---:B------:R-:W-:Y:S02]  /*e2c0*/  ISETP.LT.OR P5, PT, R41.reuse, 0x51, !P0 ;  /* 0x000000512900780c */ /* 0x040fe400047a1670 */
[----:B------:R-:W-:Y:S02]  /*e2d0*/  ISETP.LT.OR P3, PT, R41, 0x59, !P1 ;  /* 0x000000592900780c */ /* 0x000fe40004f61670 */
[----:B------:R-:W-:Y:S02]  /*e2e0*/  F2FP.SATFINITE.E4M3.F32.PACK_AB_MERGE_C R7, RZ, R2, RZ ;  /* 0x00000002ff07723e */ /* 0x000fe400048070ff */
[----:B------:R-:W-:-:S03]  /*e2f0*/  F2FP.SATFINITE.E4M3.F32.PACK_AB_MERGE_C R11, RZ, R0, RZ ;  /* 0x00000000ff0b723e */ /* 0x000fc600048070ff */
[----:B------:R0:W-:Y:S01]  /*e300*/  @!P2 STG.E.U8 desc[UR14][R28.64+0x51], R9 ;  /* 0x000051091c00a986 */ /* 0x0001e2000c10110e */
[----:B------:R-:W-:-:S03]  /*e310*/  ISETP.LT.OR P2, PT, R41, 0x5a, !P1 ;  /* 0x0000005a2900780c */ /* 0x000fc60004f41670 */
[----:B------:R-:W-:Y:S01]  /*e320*/  @!P6 STG.E.U8 desc[UR14][R30.64+0x51], R7 ;  /* 0x000051071e00e986 */ /* 0x000fe2000c10110e */
[----:B------:R-:W-:-:S03]  /*e330*/  ISETP.LT.OR P6, PT, R41, 0x5a, !P0 ;  /* 0x0000005a2900780c */ /* 0x000fc600047c1670 */
[----:B------:R-:W-:Y:S01]  /*e340*/  @!P5 STG.E.U8 desc[UR14][R30.64+0x50], R13 ;  /* 0x0000500d1e00d986 */ /* 0x000fe2000c10110e */
[----:B0-----:R-:W-:-:S03]  /*e350*/  F2FP.SATFINITE.E4M3.F32.PACK_AB_MERGE_C R9, RZ, R3, RZ ;  /* 0x00000003ff09723e */ /* 0x001fc600048070ff */
[----:B------:R0:W-:Y:S04]  /*e360*/  @!P3 STG.E.U8 desc[UR14][R28.64+0x58], R5 ;  /* 0x000058051c00b986 */ /* 0x0001e8000c10110e */
[----:B------:R1:W-:Y:S01]  /*e370*/  @!P2 STG.E.U8 desc[UR14][R28.64+0x59], R9 ;  /* 0x000059091c00a986 */ /* 0x0003e2000c10110e */
[----:B------:R-:W-:-:S03]  /*e380*/  FMUL R0, R221, UR20 ;  /* 0x00000014dd007c20 */ /* 0x000fc60008400000 */
[----:B------:R-:W4:Y:S02]  /*e390*/  LDL.LU R221, [R1+0x58] ;  /* 0x0000580001dd7983 */ /* 0x000f240000300800 */
[----:B0-----:R-:W-:-:S05]  /*e3a0*/  F2FP.SATFINITE.E4M3.F32.PACK_AB_MERGE_C R5, RZ, R0, RZ ;  /* 0x00000000ff05723e */ /* 0x001fca00048070ff */
[----:B------:R0:W-:Y:S01]  /*e3b0*/  @!P6 STG.E.U8 desc[UR14][R30.64+0x59], R5 ;  /* 0x000059051e00e986 */ /* 0x0001e2000c10110e */
[----:B--2---:R-:W-:-:S03]  /*e3c0*/  FMUL R2, R220, UR20 ;  /* 0x00000014dc027c20 */ /* 0x004fc60008400000 */
[----:B------:R-:W2:Y:S02]  /*e3d0*/  LDL.LU R220, [R1+0x5c] ;  /* 0x00005c0001dc7983 */ /* 0x000ea40000300800 */
[----:B------:R-:W-:Y:S01]  /*e3e0*/  F2FP.SATFINITE.E4M3.F32.PACK_AB_MERGE_C R7, RZ, R2, RZ ;  /* 0x00000002ff07723e */ /* 0x000fe200048070ff */
[----:B------:R-:W-:Y:S02]  /*e3f0*/  FMUL R3, R222, UR20 ;  /* 0x00000014de037c20 */ /* 0x000fe40008400000 */
[----:B------:R-:W2:Y:S03]  /*e400*/  LDL.LU R222, [R1+0x60] ;  /* 0x0000600001de7983 */ /* 0x000ea60000300800 */
[----:B-1----:R-:W-:Y:S01]  /*e410*/  F2FP.SATFINITE.E4M3.F32.PACK_AB_MERGE_C R9, RZ, R3, RZ ;  /* 0x00000003ff09723e */ /* 0x002fe200048070ff */
[----:B------:R-:W-:Y:S02]  /*e420*/  FMUL R4, R223, UR20 ;  /* 0x00000014df047c20 */ /* 0x000fe40008400000 */
[----:B------:R-:W2:Y:S01]  /*e430*/  LDL.LU R223, [R1+0x64] ;  /* 0x0000640001df7983 */ /* 0x000ea20000300800 */
[----:B---3--:R-:W-:-:S03]  /*e440*/  FMUL R0, R225, UR20 ;  /* 0x00000014e1007c20 */ /* 0x008fc60008400000 */
[----:B------:R-:W3:Y:S01]  /*e450*/  LDL.LU R225, [R1+0x68] ;  /* 0x0000680001e17983 */ /* 0x000ee20000300800 */
[----:B----4-:R-:W-:Y:S01]  /*e460*/  FMUL R2, R224, UR20 ;  /* 0x00000014e0027c20 */ /* 0x010fe20008400000 */
[----:B0-----:R-:W-:Y:S02]  /*e470*/  F2FP.SATFINITE.E4M3.F32.PACK_AB_MERGE_C R5, RZ, R0, RZ ;  /* 0x00000000ff05723e */ /* 0x001fe400048070ff */
[----:B------:R-:W4:Y:S01]  /*e480*/  LDL.LU R224, [R1+0x6c] ;  /* 0x00006c0001e07983 */ /* 0x000f220000300800 */
[----:B------:R-:W-:-:S03]  /*e490*/  FMUL R3, R226, UR20 ;  /* 0x00000014e2037c20 */ /* 0x000fc60008400000 */
[----:B------:R-:W4:Y:S01]  /*e4a0*/  LDL.LU R226, [R1+0x70] ;  /* 0x0000700001e27983 */ /* 0x000f220000300800 */
[----:B------:R-:W-:-:S03]  /*e4b0*/  FMUL R0, R227, UR20 ;  /* 0x00000014e3007c20 */ /* 0x000fc60008400000 */
[----:B------:R-:W4:Y:S01]  /*e4c0*/  LDL.LU R227, [R1+0x74] ;  /* 0x0000740001e37983 */ /* 0x000f220000300800 */
[C---:B------:R-:W-:Y:S02]  /*e4d0*/  ISETP.LT.OR P5, PT, R41.reuse, 0x59, !P0 ;  /* 0x000000592900780c */ /* 0x040fe400047a1670 */
[C---:B------:R-:W-:Y:S02]  /*e4e0*/  ISETP.LT.OR P2, PT, R41.reuse, 0x62, !P1 ;  /* 0x000000622900780c */ /* 0x040fe40004f41670 */
[C---:B------:R-:W-:Y:S02]  /*e4f0*/  ISETP.LT.OR P3, PT, R41.reuse, 0x61, !P1 ;  /* 0x000000612900780c */ /* 0x040fe40004f61670 */
[----:B------:R-:W-:-:S07]  /*e500*/  ISETP.LT.OR P6, PT, R41, 0x62, !P0 ;  /* 0x000000622900780c */ /* 0x000fce00047c1670 */
[----:B------:R-:W-:Y:S01]  /*e510*/  @!P5 STG.E.U8 desc[UR14][R30.64+0x58], R11 ;  /* 0x0000580b1e00d986 */ /* 0x000fe2000c10110e */
[----:B------:R-:W-:-:S03]  /*e520*/  ISETP.LT.OR P5, PT, R41, 0x61, !P0 ;  /* 0x000000612900780c */ /* 0x000fc600047a1670 */
[----:B------:R0:W-:Y:S01]  /*e530*/  @!P2 STG.E.U8 desc[UR14][R28.64+0x61], R9 ;  /* 0x000061091c00a986 */ /* 0x0001e2000c10110e */
[----:B------:R-:W-:-:S03]  /*e540*/  ISETP.LT.OR P2, PT, R41, 0x6a, !P1 ;  /* 0x0000006a2900780c */ /* 0x000fc60004f41670 */
[----:B------:R1:W-:Y:S01]  /*e550*/  @!P3 STG.E.U8 desc[UR14][R28.64+0x60], R7 ;  /* 0x000060071c00b986 */ /* 0x0003e2000c10110e */
[----:B------:R-:W-:Y:S02]  /*e560*/  ISETP.LT.OR P3, PT, R41, 0x69, !P1 ;  /* 0x000000692900780c */ /* 0x000fe40004f61670 */
[----:B------:R-:W-:Y:S01]  /*e570*/  F2FP.SATFINITE.E4M3.F32.PACK_AB_MERGE_C R13, RZ, R4, RZ ;  /* 0x00000004ff0d723e */ /* 0x000fe200048070ff */
[----:B------:R1:W-:Y:S01]  /*e580*/  @!P6 STG.E.U8 desc[UR14][R30.64+0x61], R5 ;  /* 0x000061051e00e986 */ /* 0x0003e2000c10110e */
[----:B0-----:R-:W-:-:S03]  /*e590*/  F2FP.SATFINITE.E4M3.F32.PACK_AB_MERGE_C R9, RZ, R3, RZ ;  /* 0x00000003ff09723e */ /* 0x001fc600048070ff */
[----:B------:R-:W-:Y:S01]  /*e5a0*/  @!P5 STG.E.U8 desc[UR14][R30.64+0x60], R13 ;  /* 0x0000600d1e00d986 */ /* 0x000fe2000c10110e */
[----:B-1----:R-:W-:-:S03]  /*e5b0*/  F2FP.SATFINITE.E4M3.F32.PACK_AB_MERGE_C R7, RZ, R2, RZ ;  /* 0x00000002ff07723e */ /* 0x002fc600048070ff */
[----:B------:R-:W-:Y:S01]  /*e5c0*/  @!P2 STG.E.U8 desc[UR14][R28.64+0x69], R9 ;  /* 0x000069091c00a986 */ /* 0x000fe2000c10110e */
[C---:B------:R-:W-:Y:S02]  /*e5d0*/  ISETP.LT.OR P5, PT, R41.reuse, 0x69, !P0 ;  /* 0x000000692900780c */ /* 0x040fe400047a1670 */
[C---:B------:R-:W-:Y:S01]  /*e5e0*/  ISETP.LT.OR P6, PT, R41.reuse, 0x6a, !P0 ;  /* 0x0000006a2900780c */ /* 0x040fe200047c1670 */
[----:B------:R0:W-:Y:S01]  /*e5f0*/  @!P3 STG.E.U8 desc[UR14][R28.64+0x68], R7 ;  /* 0x000068071c00b986 */ /* 0x0001e2000c10110e */
[----:B------:R-:W-:Y:S01]  /*e600*/  ISETP.LT.OR P2, PT, R41, 0x72, !P1 ;  /* 0x000000722900780c */ /* 0x000fe20004f41670 */
[----:B------:R-:W-:Y:S01]  /*e610*/  FMUL R2, R219, UR20 ;  /* 0x00000014db027c20 */ /* 0x000fe20008400000 */
[----:B------:R-:W-:Y:S02]  /*e620*/  ISETP.LT.OR P3, PT, R41, 0x71, !P1 ;  /* 0x000000712900780c */ /* 0x000fe40004f61670 */
[----:B------:R-:W-:Y:S02]  /*e630*/  F2FP.SATFINITE.E4M3.F32.PACK_AB_MERGE_C R11, RZ, R0, RZ ;  /* 0x00000000ff0b723e */ /* 0x000fe400048070ff */
[----:B------:R-:W-:-:S03]  /*e640*/  F2FP.SATFINITE.E4M3.F32.PACK_AB_MERGE_C R5, RZ, R2, RZ ;  /* 0x00000002ff05723e */ /* 0x000fc600048070ff */
[----:B------:R-:W-:Y:S01]  /*e650*/  @!P5 STG.E.U8 desc[UR14][R30.64+0x68], R11 ;  /* 0x0000680b1e00d986 */ /* 0x000fe2000c10110e */
[----:B------:R-:W-:-:S03]  /*e660*/  ISETP.LT.OR P5, PT, R41, 0x71, !P0 ;  /* 0x000000712900780c */ /* 0x000fc600047a1670 */
[----:B------:R-:W-:Y:S01]  /*e670*/  @!P6 STG.E.U8 desc[UR14][R30.64+0x69], R5 ;  /* 0x000069051e00e986 */ /* 0x000fe2000c10110e */
[----:B------:R-:W-:Y:S01]  /*e680*/  ISETP.LT.OR P6, PT, R41, 0x72, !P0 ;  /* 0x000000722900780c */ /* 0x000fe200047c1670 */
[----:B------:R-:W-:-:S05]  /*e690*/  FMUL R0, R221, UR20 ;  /* 0x00000014dd007c20 */ /* 0x000fca0008400000 */
[----:B0-----:R-:W-:-:S05]  /*e6a0*/  F2FP.SATFINITE.E4M3.F32.PACK_AB_MERGE_C R7, RZ, R0, RZ ;  /* 0x00000000ff07723e */ /* 0x001fca00048070ff */
[----:B------:R0:W-:Y:S01]  /*e6b0*/  @!P3 STG.E.U8 desc[UR14][R28.64+0x70], R7 ;  /* 0x000070071c00b986 */ /* 0x0001e2000c10110e */
[C---:B------:R-:W-:Y:S02]  /*e6c0*/  ISETP.LT.OR P3, PT, R41.reuse, 0x79, !P0 ;  /* 0x000000792900780c */ /* 0x040fe40004761670 */
[----:B------:R-:W-:Y:S01]  /*e6d0*/  ISETP.LT.OR P0, PT, R41, 0x7a, !P0 ;  /* 0x0000007a2900780c */ /* 0x000fe20004701670 */
[----:B--2---:R-:W-:-:S05]  /*e6e0*/  FMUL R3, R220, UR20 ;  /* 0x00000014dc037c20 */ /* 0x004fca0008400000 */
[----:B------:R-:W-:-:S05]  /*e6f0*/  F2FP.SATFINITE.E4M3.F32.PACK_AB_MERGE_C R9, RZ, R3, RZ ;  /* 0x00000003ff09723e */ /* 0x000fca00048070ff */
[----:B------:R1:W-:Y:S01]  /*e700*/  @!P2 STG.E.U8 desc[UR14][R28.64+0x71], R9 ;  /* 0x000071091c00a986 */ /* 0x0003e2000c10110e */
[C---:B------:R-:W-:Y:S02]  /*e710*/  ISETP.LT.OR P2, PT, R41.reuse, 0x79, !P1 ;  /* 0x000000792900780c */ /* 0x040fe40004f41670 */
[----:B------:R-:W-:Y:S01]  /*e720*/  ISETP.LT.OR P1, PT, R41, 0x7a, !P1 ;  /* 0x0000007a2900780c */ /* 0x000fe20004f21670 */
[----:B------:R-:W-:-:S05]  /*e730*/  FMUL R0, R222, UR20 ;  /* 0x00000014de007c20 */ /* 0x000fca0008400000 */
[----:B------:R-:W-:-:S05]  /*e740*/  F2FP.SATFINITE.E4M3.F32.PACK_AB_MERGE_C R13, RZ, R0, RZ ;  /* 0x00000000ff0d723e */ /* 0x000fca00048070ff */
[----:B------:R2:W-:Y:S01]  /*e750*/  @!P5 STG.E.U8 desc[UR14][R30.64+0x70], R13 ;  /* 0x0000700d1e00d986 */ /* 0x0005e2000c10110e */
[----:B------:R-:W-:Y:S01]  /*e760*/  FMUL R0, R223, UR20 ;  /* 0x00000014df007c20 */ /* 0x000fe20008400000 */
[----:B---3--:R-:W-:Y:S01]  /*e770*/  FMUL R2, R225, UR20 ;  /* 0x00000014e1027c20 */ /* 0x008fe20008400000 */
[----:B----4-:R-:W-:-:S03]  /*e780*/  FMUL R3, R224, UR20 ;  /* 0x00000014e0037c20 */ /* 0x010fc60008400000 */
[----:B0-----:R-:W-:Y:S01]  /*e790*/  F2FP.SATFINITE.E4M3.F32.PACK_AB_MERGE_C R7, RZ, R0, RZ ;  /* 0x00000000ff07723e */ /* 0x001fe200048070ff */
[----:B------:R-:W-:Y:S01]  /*e7a0*/  FMUL R4, R226, UR20 ;  /* 0x00000014e2047c20 */ /* 0x000fe20008400000 */
[----:B------:R-:W-:Y:S01]  /*e7b0*/  FMUL R5, R227, UR20 ;  /* 0x00000014e3057c20 */ /* 0x000fe20008400000 */
[----:B-1----:R-:W-:Y:S02]  /*e7c0*/  F2FP.SATFINITE.E4M3.F32.PACK_AB_MERGE_C R9, RZ, R2, RZ ;  /* 0x00000002ff09723e */ /* 0x002fe400048070ff */
[----:B------:R-:W-:Y:S02]  /*e7d0*/  F2FP.SATFINITE.E4M3.F32.PACK_AB_MERGE_C R3, RZ, R3, RZ ;  /* 0x00000003ff03723e */ /* 0x000fe400048070ff */
[----:B------:R-:W-:Y:S02]  /*e7e0*/  F2FP.SATFINITE.E4M3.F32.PACK_AB_MERGE_C R11, RZ, R4, RZ ;  /* 0x00000004ff0b723e */ /* 0x000fe400048070ff */
[----:B------:R-:W-:Y:S01]  /*e7f0*/  F2FP.SATFINITE.E4M3.F32.PACK_AB_MERGE_C R5, RZ, R5, RZ ;  /* 0x00000005ff05723e */ /* 0x000fe200048070ff */
[----:B------:R2:W-:Y:S04]  /*e800*/  @!P6 STG.E.U8 desc[UR14][R30.64+0x71], R7 ;  /* 0x000071071e00e986 */ /* 0x0005e8000c10110e */
[----:B------:R2:W-:Y:S04]  /*e810*/  @!P2 STG.E.U8 desc[UR14][R28.64+0x78], R9 ;  /* 0x000078091c00a986 */ /* 0x0005e8000c10110e */
[----:B------:R2:W-:Y:S04]  /*e820*/  @!P1 STG.E.U8 desc[UR14][R28.64+0x79], R3 ;  /* 0x000079031c009986 */ /* 0x0005e8000c10110e */
[----:B------:R2:W-:Y:S04]  /*e830*/  @!P3 STG.E.U8 desc[UR14][R30.64+0x78], R11 ;  /* 0x0000780b1e00b986 */ /* 0x0005e8000c10110e */
[----:B------:R2:W-:Y:S02]  /*e840*/  @!P0 STG.E.U8 desc[UR14][R30.64+0x79], R5 ;  /* 0x000079051e008986 */ /* 0x0005e4000c10110e */
.L_x_296:
[----:B------:R-:W-:Y:S05]  /*e850*/  BSYNC B0 ;  /* 0x0000000000007941 */ /* 0x000fea0003800000 */
.L_x_38:
[----:B0-2---:R-:W2:Y:S04]  /*e860*/  LDL.LU R3, [R1+0x80] ;  /* 0x0000800001037983 */ /* 0x005ea80000300800 */
[----:B-----5:R-:W2:Y:S01]  /*e870*/  LDL.LU R2, [R1+0x84] ;  /* 0x0000840001027983 */ /* 0x020ea20000300800 */
[----:B------:R-:W-:Y:S01]  /*e880*/  ULDC UR6, c[0x0][0xc] ;  /* 0x0000030000067ab9 */ /* 0x000fe20000000800 */
[----:B------:R-:W-:Y:S01]  /*e890*/  ULDC UR7, c[0x0][0x10] ;  /* 0x0000040000077ab9 */ /* 0x000fe20000000800 */
[----:B------:R-:W2:Y:S01]  /*e8a0*/  LDC R5, c[0x0][0x14] ;  /* 0x00000500ff057b82 */ /* 0x000ea20000000800 */
[----:B------:R-:W-:Y:S01]  /*e8b0*/  UIMAD.WIDE.U32 UR6, UR6, UR7, URZ ;  /* 0x00000007060672a5 */ /* 0x000fe2000f8e003f */
[----:B------:R-:W-:Y:S01]  /*e8c0*/  PRMT R0, RZ, 0x7610, R0 ;  /* 0x00007610ff007816 */ /* 0x000fe20000000000 */
[----:B------:R-:W-:-:S04]  /*e8d0*/  UMOV UR22, 0xffffffff ;  /* 0xffffffff00167882 */ /* 0x000fc80000000000 */
[----:B--2---:R-:W-:-:S04]  /*e8e0*/  IMAD.WIDE.U32 R2, R5, UR6, R2 ;  /* 0x0000000605027c25 */ /* 0x004fc8000f8e0002 */
[----:B------:R-:W-:Y:S01]  /*e8f0*/  IMAD R5, R5, UR7, RZ ;  /* 0x0000000705057c24 */ /* 0x000fe2000f8e02ff */
[----:B------:R-:W-:Y:S01]  /*e900*/  ULDC.64 UR6, c[0x0][0x650] ;  /* 0x0001940000067ab9 */ /* 0x000fe20000000a00 */
[----:B------:R-:W-:Y:S01]  /*e910*/  IMAD.MOV.U32 R19, RZ, RZ, R2 ;  /* 0x000000ffff137224 */ /* 0x000fe200078e0002 */
[----:B------:R-:W-:Y:S01]  /*e920*/  ISETP.GE.U32.AND P0, PT, R2, UR6, PT ;  /* 0x0000000602007c0c */ /* 0x000fe2000bf06070 */
[----:B------:R-:W-:Y:S02]  /*e930*/  IMAD.IADD R22, R3, 0x1, R5 ;  /* 0x0000000103167824 */ /* 0x000fe400078e0205 */
[----:B------:R-:W-:-:S03]  /*e940*/  IMAD.MOV.U32 R2, RZ, RZ, -0x1 ;  /* 0xffffffffff027424 */ /* 0x000fc600078e00ff */
[----:B------:R0:W-:Y:S01]  /*e950*/  STL [R1+0x80], R22 ;  /* 0x0000801601007387 */ /* 0x0001e20000100800 */
[----:B------:R-:W-:-:S03]  /*e960*/  ISETP.GE.U32.AND.EX P0, PT, R22, UR7, PT, P0 ;  /* 0x0000000716007c0c */ /* 0x000fc6000bf06100 */
[----:B------:R0:W-:Y:S04]  /*e970*/  STL [R1+0x84], R19 ;  /* 0x0000841301007387 */ /* 0x0001e80000100800 */
[----:B------:R0:W-:Y:S06]  /*e980*/  STL [R1+0x88], R2 ;  /* 0x0000880201007387 */ /* 0x0001ec0000100800 */
[----:B------:R-:W-:Y:S05]  /*e990*/  @P0 BRA `(.L_x_297) ;  /* 0x00000004006c0947 */ /* 0x000fea0003800000 */
[----:B------:R-:W2:Y:S01]  /*e9a0*/  S2R R14, SR_CTAID.X ;  /* 0x00000000000e7919 */ /* 0x000ea20000002500 */
[----:B------:R-:W5:Y:S01]  /*e9b0*/  LDC.64 R8, c[0x0][0x628] ;  /* 0x00018a00ff087b82 */ /* 0x000f620000000a00 */
[----:B------:R-:W-:Y:S01]  /*e9c0*/  ULDC UR6, c[0x0][0x150] ;  /* 0x0000540000067ab9 */ /* 0x000fe20000000800 */
[----:B------:R-:W-:Y:S01]  /*e9d0*/  IMAD.MOV.U32 R6, RZ, RZ, R19 ;  /* 0x000000ffff067224 */ /* 0x000fe200078e0013 */
[----:B------:R-:W0:Y:S01]  /*e9e0*/  S2R R16, SR_CTAID.Y ;  /* 0x0000000000107919 */ /* 0x000e220000002600 */
[----:B------:R-:W-:-:S04]  /*e9f0*/  IMAD.MOV.U32 R7, RZ, RZ, R22 ;  /* 0x000000ffff077224 */ /* 0x000fc800078e0016 */
[----:B------:R-:W0:Y:S08]  /*ea00*/  LDC R17, c[0x0][0x144] ;  /* 0x00005100ff117b82 */ /* 0x000e300000000800 */
[----:B------:R-:W0:Y:S08]  /*ea10*/  LDC R10, c[0x0][0x630] ;  /* 0x00018c00ff0a7b82 */ /* 0x000e300000000800 */
[----:B------:R-:W0:Y:S01]  /*ea20*/  LDC.64 R12, c[0x0][0x620] ;  /* 0x00018800ff0c7b82 */ /* 0x000e220000000a00 */
[----:B-----5:R-:W-:-:S04]  /*ea30*/  ISETP.NE.U32.AND P0, PT, R8, RZ, PT ;  /* 0x000000ff0800720c */ /* 0x020fc80003f05070 */
[----:B------:R-:W-:Y:S02]  /*ea40*/  ISETP.NE.AND.EX P0, PT, R9, RZ, PT, P0 ;  /* 0x000000ff0900720c */ /* 0x000fe40003f05300 */
[----:B--2---:R-:W-:-:S05]  /*ea50*/  I2FP.F32.U32 R0, R14 ;  /* 0x0000000e00007245 */ /* 0x004fca0000201000 */
[----:B------:R-:W-:-:S04]  /*ea60*/  FMUL R0, R0, UR6 ;  /* 0x0000000600007c20 */ /* 0x000fc80008400000 */
[----:B------:R2:W0:Y:S02]  /*ea70*/  F2I.U32.TRUNC.NTZ R15, R0 ;  /* 0x00000000000f7305 */ /* 0x000424000020f000 */
[----:B------:R-:W-:Y:S05]  /*ea80*/  @!P0 BRA `(.L_x_298) ;  /* 0x0000000000288947 */ /* 0x000fea0003800000 */
[----:B--2---:R-:W2:Y:S02]  /*ea90*/  LDC R0, c[0x0][0x634] ;  /* 0x00018d00ff007b82 */ /* 0x004ea40000000800 */
[----:B--2---:R-:W-:-:S05]  /*eaa0*/  IADD3 R7, P0, R19, R0, RZ ;  /* 0x0000000013077210 */ /* 0x004fca0007f1e0ff */
[----:B------:R-:W-:-:S04]  /*eab0*/  IMAD.X R11, RZ, RZ, R22, P0 ;  /* 0x000000ffff0b7224 */ /* 0x000fc800000e0616 */
[----:B0-----:R-:W-:-:S04]  /*eac0*/  IMAD.WIDE.U32 R2, R11, R8, RZ ;  /* 0x000000080b027225 */ /* 0x001fc800078e00ff */
[----:B------:R-:W-:-:S04]  /*ead0*/  IMAD.WIDE.U32 R4, P0, R7, R9, R2 ;  /* 0x0000000907047225 */ /* 0x000fc80007800002 */
[----:B------:R-:W-:-:S04]  /*eae0*/  IMAD.WIDE.U32 R2, R7, R8, RZ ;  /* 0x0000000807027225 */ /* 0x000fc800078e00ff */
[----:B------:R-:W-:Y:S01]  /*eaf0*/  IMAD.X R7, RZ, RZ, RZ, P0 ;  /* 0x000000ffff077224 */ /* 0x000fe200000e06ff */
[----:B------:R-:W-:Y:S01]  /*eb00*/  IADD3 RZ, P0, R3, R4, RZ ;  /* 0x0000000403ff7210 */ /* 0x000fe20007f1e0ff */
[----:B------:R-:W-:-:S04]  /*eb10*/  IMAD.MOV.U32 R6, RZ, RZ, R5 ;  /* 0x000000ffff067224 */ /* 0x000fc800078e0005 */
[----:B------:R-:W-:-:S08]  /*eb20*/  IMAD.WIDE.U32.X R6, R11, R9, R6, P0 ;  /* 0x000000090b067225 */ /* 0x000fd000000e0406 */
.L_x_298:
[-CC-:B0-----:R-:W-:Y:S01]  /*eb30*/  SHF.R.U64 R24, R6, R10.reuse, R7.reuse ;  /* 0x0000000a06187219 */ /* 0x181fe20000001207 */
[----:B------:R-:W0:Y:S01]  /*eb40*/  LDC.64 R20, c[0x0][0x640] ;  /* 0x00019000ff147b82 */ /* 0x000e220000000a00 */
[----:B--2---:R-:W-:Y:S01]  /*eb50*/  SHF.R.U32.HI R0, RZ, R10, R7 ;  /* 0x0000000aff007219 */ /* 0x004fe20000011607 */
[----:B------:R-:W-:Y:S01]  /*eb60*/  IMAD.MOV.U32 R2, RZ, RZ, R19 ;  /* 0x000000ffff027224 */ /* 0x000fe200078e0013 */
[----:B------:R-:W-:Y:S01]  /*eb70*/  IADD3 R5, P0, RZ, -R24, RZ ;  /* 0x80000018ff057210 */ /* 0x000fe20007f1e0ff */
[----:B------:R-:W-:Y:S01]  /*eb80*/  IMAD.MOV R15, RZ, RZ, -R15 ;  /* 0x000000ffff0f7224 */ /* 0x000fe200078e0a0f */
[----:B------:R-:W-:Y:S01]  /*eb90*/  ULDC UR6, c[0x0][0x154] ;  /* 0x0000550000067ab9 */ /* 0x000fe20000000800 */
[----:B------:R-:W-:Y:S02]  /*eba0*/  IMAD.MOV.U32 R7, RZ, RZ, 0x1 ;  /* 0x00000001ff077424 */ /* 0x000fe400078e00ff */
[----:B------:R-:W2:Y:S01]  /*ebb0*/  LDC R4, c[0x0][0x618] ;  /* 0x00018600ff047b82 */ /* 0x000ea20000000800 */
[----:B------:R-:W-:-:S02]  /*ebc0*/  IMAD.X R3, RZ, RZ, ~R0, P0 ;  /* 0x000000ffff037224 */ /* 0x000fc400000e0e00 */
[----:B------:R-:W-:Y:S02]  /*ebd0*/  IMAD R15, R17, R15, R14 ;  /* 0x0000000f110f7224 */ /* 0x000fe400078e020e */
[-C--:B------:R-:W-:Y:S02]  /*ebe0*/  IMAD R0, R3, R12.reuse, RZ ;  /* 0x0000000c03007224 */ /* 0x080fe400078e02ff */
[----:B------:R-:W-:Y:S01]  /*ebf0*/  IMAD.MOV.U32 R3, RZ, RZ, R22 ;  /* 0x000000ffff037224 */ /* 0x000fe200078e0016 */
[----:B------:R-:W5:Y:S01]  /*ec00*/  LDC R6, c[0x0][0x608] ;  /* 0x00018200ff067b82 */ /* 0x000f620000000800 */
[----:B------:R-:W-:-:S04]  /*ec10*/  IMAD.WIDE.U32 R2, R5, R12, R2 ;  /* 0x0000000c05027225 */ /* 0x000fc800078e0002 */
[----:B------:R-:W-:-:S03]  /*ec20*/  IMAD R5, R5, R13, R0 ;  /* 0x0000000d05057224 */ /* 0x000fc600078e0200 */
[----:B------:R-:W1:Y:S01]  /*ec30*/  LDC R18, c[0x0][0x658] ;  /* 0x00019600ff127b82 */ /* 0x000e620000000800 */
[----:B------:R-:W-:Y:S01]  /*ec40*/  I2FP.F32.U32 R0, R16 ;  /* 0x0000001000007245 */ /* 0x000fe20000201000 */
[----:B------:R-:W-:Y:S01]  /*ec50*/  IMAD.IADD R3, R3, 0x1, R5 ;  /* 0x0000000103037824 */ /* 0x000fe200078e0205 */
[----:B0-----:R-:W-:Y:S01]  /*ec60*/  ISETP.NE.U32.AND P0, PT, R20, RZ, PT ;  /* 0x000000ff1400720c */ /* 0x001fe20003f05070 */
[----:B------:R-:W-:Y:S02]  /*ec70*/  IMAD.MOV.U32 R5, RZ, RZ, -0x1 ;  /* 0xffffffffff057424 */ /* 0x000fe400078e00ff */
[----:B------:R-:W-:Y:S02]  /*ec80*/  FMUL R0, R0, UR6 ;  /* 0x0000000600007c20 */ /* 0x000fe40008400000 */
[----:B------:R-:W0:Y:S01]  /*ec90*/  LDC R13, c[0x0][0x148] ;  /* 0x00005200ff0d7b82 */ /* 0x000e220000000800 */
[----:B--2---:R-:W-:Y:S01]  /*eca0*/  SHF.R.U64 R10, R2, R4, R3 ;  /* 0x00000004020a7219 */ /* 0x004fe20000001203 */
[----:B------:R2:W0:Y:S01]  /*ecb0*/  F2I.U32.TRUNC.NTZ R12, R0 ;  /* 0x00000000000c7305 */ /* 0x000422000020f000 */
[----:B------:R-:W-:-:S02]  /*ecc0*/  ISETP.NE.AND.EX P0, PT, R21, RZ, PT, P0 ;  /* 0x000000ff1500720c */ /* 0x000fc40003f05300 */
[----:B------:R-:W-:-:S03]  /*ecd0*/  SHF.R.U32.HI R3, RZ, R4, R3 ;  /* 0x00000004ff037219 */ /* 0x000fc60000011603 */
[----:B------:R-:W0:Y:S01]  /*ece0*/  LDC R14, c[0x0][0x600] ;  /* 0x00018000ff0e7b82 */ /* 0x000e220000000800 */
[-CC-:B-----5:R-:W-:Y:S02]  /*ecf0*/  SHF.R.U64 R8, R10, R6.reuse, R3.reuse ;  /* 0x000000060a087219 */ /* 0x1a0fe40000001203 */
[----:B------:R-:W-:-:S05]  /*ed00*/  SHF.R.U32.HI R3, RZ, R6, R3 ;  /* 0x00000006ff037219 */ /* 0x000fca0000011603 */
[----:B------:R-:W0:Y:S01]  /*ed10*/  LDC R19, c[0x0][0x648] ;  /* 0x00019200ff137b82 */ /* 0x000e220000000800 */
[-CC-:B-1----:R-:W-:Y:S02]  /*ed20*/  SHF.R.U64 R11, R8, R18.reuse, R3.reuse ;  /* 0x00000012080b7219 */ /* 0x182fe40000001203 */
[-C--:B------:R-:W-:Y:S02]  /*ed30*/  SHF.L.U32 R5, R5, R18.reuse, RZ ;  /* 0x0000001205057219 */ /* 0x080fe400000006ff */
[-C--:B------:R-:W-:Y:S01]  /*ed40*/  SHF.R.U32.HI R3, RZ, R18.reuse, R3 ;  /* 0x00000012ff037219 */ /* 0x080fe20000011603 */
[----:B------:R-:W-:Y:S01]  /*ed50*/  IMAD.MOV.U32 R2, RZ, RZ, R11 ;  /* 0x000000ffff027224 */ /* 0x000fe200078e000b */
[----:B------:R-:W-:Y:S01]  /*ed60*/  SHF.L.U32 R40, R7, R18, RZ ;  /* 0x0000001207287219 */ /* 0x000fe200000006ff */
[----:B------:R-:W1:Y:S01]  /*ed70*/  LDC R22, c[0x0][0x638] ;  /* 0x00018e00ff167b82 */ /* 0x000e620000000800 */
[----:B------:R-:W-:-:S07]  /*ed80*/  LOP3.LUT R17, RZ, R5, RZ, 0x33, !PT ;  /* 0x00000005ff117212 */ /* 0x000fce00078e33ff */
[----:B------:R-:W0:Y:S01]  /*ed90*/  LDC R23, c[0x0][0x610] ;  /* 0x00018400ff177b82 */ /* 0x000e220000000800 */
[----:B--2---:R-:W-:Y:S05]  /*eda0*/  @!P0 BRA `(.L_x_299) ;  /* 0x0000000000288947 */ /* 0x004fea0003800000 */
[----:B------:R-:W2:Y:S02]  /*edb0*/  LDC R0, c[0x0][0x64c] ;  /* 0x00019300ff007b82 */ /* 0x000ea40000000800 */
[----:B--2---:R-:W-:-:S05]  /*edc0*/  IADD3 R7, P0, R11, R0, RZ ;  /* 0x000000000b077210 */ /* 0x004fca0007f1e0ff */
        /* <DEDUP_REMOVED lines=8> */
.L_x_299:
[----:B0-----:R-:W-:Y:S01]  /*ee50*/  SHF.R.U64 R0, R2, R19, R3 ;  /* 0x0000001302007219 */ /* 0x001fe20000001203 */
[----:B------:R-:W-:Y:S01]  /*ee60*/  VIADD R3, R14, 0xffffffff ;  /* 0xffffffff0e037836 */ /* 0x000fe20000000000 */
[----:B------:R-:W-:Y:S01]  /*ee70*/  LOP3.LUT R5, R8, R17, RZ, 0xc0, !PT ;  /* 0x0000001108057212 */ /* 0x000fe200078ec0ff */
[----:B------:R-:W-:Y:S01]  /*ee80*/  IMAD.MOV R12, RZ, RZ, -R12 ;  /* 0x000000ffff0c7224 */ /* 0x000fe200078e0a0c */
[----:B------:R-:W-:Y:S01]  /*ee90*/  R2UR UR22, R24 ;  /* 0x00000000181672ca */ /* 0x000fe200000e0000 */
[----:B------:R-:W-:Y:S01]  /*eea0*/  IMAD.MOV R2, RZ, RZ, -R0 ;  /* 0x000000ffff027224 */ /* 0x000fe200078e0a00 */
[----:B------:R-:W-:Y:S01]  /*eeb0*/  LOP3.LUT R3, R10, R3, RZ, 0xc0, !PT ;  /* 0x000000030a037212 */ /* 0x000fe200078ec0ff */
[----:B------:R-:W-:Y:S02]  /*eec0*/  IMAD R40, R40, R0, R5 ;  /* 0x0000000028287224 */ /* 0x000fe400078e0205 */
[----:B------:R-:W-:Y:S02]  /*eed0*/  @P4 IMAD R15, R13, R12, R16 ;  /* 0x0000000c0d0f4224 */ /* 0x000fe400078e0210 */
[----:B-1----:R-:W-:-:S02]  /*eee0*/  IMAD R0, R2, R22, R11 ;  /* 0x0000001602007224 */ /* 0x002fc400078e020b */
[----:B------:R-:W-:Y:S02]  /*eef0*/  IMAD R40, R40, R23, R15 ;  /* 0x0000001728287224 */ /* 0x000fe400078e020f */
[----:B------:R-:W-:Y:S02]  /*ef00*/  IMAD R3, R0, R14, R3 ;  /* 0x0000000e00037224 */ /* 0x000fe400078e0203 */
[----:B------:R-:W-:-:S03]  /*ef10*/  IMAD.MOV.U32 R0, RZ, RZ, 0x1 ;  /* 0x00000001ff007424 */ /* 0x000fc600078e00ff */
[----:B------:R-:W-:Y:S02]  /*ef20*/  SEL R2, R3, R40, !P4 ;  /* 0x0000002803027207 */ /* 0x000fe40006000000 */
[----:B------:R-:W-:-:S03]  /*ef30*/  SEL R40, R40, R3, !P4 ;  /* 0x0000000328287207 */ /* 0x000fc60006000000 */
[----:B------:R2:W-:Y:S04]  /*ef40*/  STL [R1+0x88], R2 ;  /* 0x0000880201007387 */ /* 0x0005e80000100800 */
.L_x_297:
[----:B------:R0:W-:Y:S01]  /*ef50*/  STL [R1+0x8c], R40 ;  /* 0x00008c2801007387 */ /* 0x0001e20000100800 */
[----:B------:R-:W-:-:S13]  /*ef60*/  LOP3.LUT P0, RZ, R0, 0xff, RZ, 0xc0, !PT ;  /* 0x000000ff00ff7812 */ /* 0x000fda000780c0ff */
[----:B0-----:R-:W-:Y:S05]  /*ef70*/  @P0 BRA `(.L_x_300) ;  /* 0xffffff2400100947 */ /* 0x001fea000383ffff */
[----:B------:R-:W-:Y:S05]  /*ef80*/  EXIT ;  /* 0x000000000000794d */ /* 0x000fea0003800000 */
.L_x_8:
[----:B------:R-:W2:Y:S01]  /*ef90*/  LDL R22, [R1+0x84] ;  /* 0x0000840001167983 */ /* 0x000ea20000100800 */
[----:B------:R-:W-:-:S03]  /*efa0*/  ULDC.64 UR4, c[0x0][0x650] ;  /* 0x0001940000047ab9 */ /* 0x000fc60000000a00 */
[----:B0-----:R-:W3:Y:S01]  /*efb0*/  LDL R23, [R1+0x80] ;  /* 0x0000800001177983 */ /* 0x001ee20000100800 */
[----:B------:R-:W-:Y:S01]  /*efc0*/  PRMT R4, RZ, 0x7610, R4 ;  /* 0x00007610ff047816 */ /* 0x000fe20000000004 */
[----:B------:R-:W-:Y:S02]  /*efd0*/  IMAD.MOV.U32 R5, RZ, RZ, -0x1 ;  /* 0xffffffffff057424 */ /* 0x000fe400078e00ff */
[----:B------:R-:W-:Y:S02]  /*efe0*/  IMAD.MOV.U32 R7, RZ, RZ, -0x1 ;  /* 0xffffffffff077424 */ /* 0x000fe400078e00ff */
[----:B------:R-:W-:Y:S01]  /*eff0*/  IMAD.MOV.U32 R6, RZ, RZ, -0x1 ;  /* 0xffffffffff067424 */ /* 0x000fe200078e00ff */
[----:B--2---:R-:W-:-:S04]  /*f000*/  ISETP.GE.U32.AND P0, PT, R22, UR4, PT ;  /* 0x0000000416007c0c */ /* 0x004fc8000bf06070 */
[----:B---3--:R-:W-:-:S13]  /*f010*/  ISETP.GE.U32.AND.EX P0, PT, R23, UR5, PT, P0 ;  /* 0x0000000517007c0c */ /* 0x008fda000bf06100 */
[----:B------:R-:W-:Y:S05]  /*f020*/  @P0 BRA `(.L_x_301) ;  /* 0x00000004002c0947 */ /* 0x000fea0003800000 */
[----:B------:R-:W0:Y:S01]  /*f030*/  LDC.64 R14, c[0x0][0x628] ;  /* 0x00018a00ff0e7b82 */ /* 0x000e220000000a00 */
[----:B------:R-:W-:Y:S02]  /*f040*/  IMAD.MOV.U32 R8, RZ, RZ, R22 ;  /* 0x000000ffff087224 */ /* 0x000fe400078e0016 */
[----:B------:R-:W-:-:S05]  /*f050*/  IMAD.MOV.U32 R9, RZ, RZ, R23 ;  /* 0x000000ffff097224 */ /* 0x000fca00078e0017 */
[----:B------:R-:W1:Y:S08]  /*f060*/  LDC R10, c[0x0][0x630] ;  /* 0x00018c00ff0a7b82 */ /* 0x000e700000000800 */
[----:B------:R-:W2:Y:S01]  /*f070*/  LDC.64 R16, c[0x0][0x620] ;  /* 0x00018800ff107b82 */ /* 0x000ea20000000a00 */
[----:B0-----:R-:W-:-:S04]  /*f080*/  ISETP.NE.U32.AND P0, PT, R14, RZ, PT ;  /* 0x000000ff0e00720c */ /* 0x001fc80003f05070 */
[----:B------:R-:W-:-:S13]  /*f090*/  ISETP.NE.AND.EX P0, PT, R15, RZ, PT, P0 ;  /* 0x000000ff0f00720c */ /* 0x000fda0003f05300 */
[----:B-12---:R-:W-:Y:S05]  /*f0a0*/  @!P0 BRA `(.L_x_302) ;  /* 0x0000000000288947 */ /* 0x006fea0003800000 */
[----:B------:R-:W0:Y:S02]  /*f0b0*/  LDC R4, c[0x0][0x634] ;  /* 0x00018d00ff047b82 */ /* 0x000e240000000800 */
[----:B0-----:R-:W-:-:S05]  /*f0c0*/  IADD3 R9, P0, R22, R4, RZ ;  /* 0x0000000416097210 */ /* 0x001fca0007f1e0ff */
        /* <DEDUP_REMOVED lines=8> */
.L_x_302:
[----:B------:R-:W0:Y:S01]  /*f150*/  LDC.64 R20, c[0x0][0x640] ;  /* 0x00019000ff147b82 */ /* 0x000e220000000a00 */
[-CC-:B------:R-:W-:Y:S02]  /*f160*/  SHF.R.U64 R14, R8, R10.reuse, R9.reuse ;  /* 0x0000000a080e7219 */ /* 0x180fe40000001209 */
[----:B------:R-:W-:Y:S02]  /*f170*/  SHF.R.U32.HI R4, RZ, R10, R9 ;  /* 0x0000000aff047219 */ /* 0x000fe40000011609 */
[----:B------:R-:W-:-:S03]  /*f180*/  IADD3 R7, P0, RZ, -R14, RZ ;  /* 0x8000000eff077210 */ /* 0x000fc60007f1e0ff */
[----:B------:R-:W1:Y:S02]  /*f190*/  LDC R8, c[0x0][0x618] ;  /* 0x00018600ff087b82 */ /* 0x000e640000000800 */
[----:B------:R-:W-:Y:S02]  /*f1a0*/  IMAD.X R5, RZ, RZ, ~R4, P0 ;  /* 0x000000ffff057224 */ /* 0x000fe400000e0e04 */
[----:B------:R-:W-:Y:S02]  /*f1b0*/  IMAD.MOV.U32 R4, RZ, RZ, R22 ;  /* 0x000000ffff047224 */ /* 0x000fe400078e0016 */
[-C--:B------:R-:W-:Y:S02]  /*f1c0*/  IMAD R6, R5, R16.reuse, RZ ;  /* 0x0000001005067224 */ /* 0x080fe400078e02ff */
[----:B------:R-:W2:Y:S01]  /*f1d0*/  LDC R18, c[0x0][0x608] ;  /* 0x00018200ff127b82 */ /* 0x000ea20000000800 */
[----:B------:R-:W-:Y:S02]  /*f1e0*/  IMAD.MOV.U32 R5, RZ, RZ, R23 ;  /* 0x000000ffff057224 */ /* 0x000fe400078e0017 */
[----:B------:R-:W-:-:S05]  /*f1f0*/  IMAD.WIDE.U32 R4, R7, R16, R4 ;  /* 0x0000001007047225 */ /* 0x000fca00078e0004 */
[----:B------:R-:W3:Y:S01]  /*f200*/  LDC R19, c[0x0][0x658] ;  /* 0x00019600ff137b82 */ /* 0x000ee20000000800 */
[----:B------:R-:W-:Y:S01]  /*f210*/  IMAD R7, R7, R17, R6 ;  /* 0x0000001107077224 */ /* 0x000fe200078e0206 */
[----:B0-----:R-:W-:Y:S01]  /*f220*/  ISETP.NE.U32.AND P0, PT, R20, RZ, PT ;  /* 0x000000ff1400720c */ /* 0x001fe20003f05070 */
[----:B------:R-:W-:Y:S02]  /*f230*/  IMAD.MOV.U32 R6, RZ, RZ, -0x1 ;  /* 0xffffffffff067424 */ /* 0x000fe400078e00ff */
[----:B------:R-:W-:Y:S01]  /*f240*/  IMAD.IADD R5, R5, 0x1, R7 ;  /* 0x0000000105057824 */ /* 0x000fe200078e0207 */
[----:B------:R-:W-:Y:S02]  /*f250*/  ISETP.NE.AND.EX P0, PT, R21, RZ, PT, P0 ;  /* 0x000000ff1500720c */ /* 0x000fe40003f05300 */
[----:B------:R-:W0:Y:S02]  /*f260*/  LDC R17, c[0x0][0x600] ;  /* 0x00018000ff117b82 */ /* 0x000e240000000800 */
[----:B-1----:R-:W-:-:S02]  /*f270*/  SHF.R.U64 R10, R4, R8, R5 ;  /* 0x00000008040a7219 */ /* 0x002fc40000001205 */
[----:B------:R-:W-:-:S04]  /*f280*/  SHF.R.U32.HI R5, RZ, R8, R5 ;  /* 0x00000008ff057219 */ /* 0x000fc80000011605 */
[----:B------:R-:W1:Y:S01]  /*f290*/  LDC R22, c[0x0][0x648] ;  /* 0x00019200ff167b82 */ /* 0x000e620000000800 */
[-CC-:B--2---:R-:W-:Y:S02]  /*f2a0*/  SHF.R.U64 R15, R10, R18.reuse, R5.reuse ;  /* 0x000000120a0f7219 */ /* 0x184fe40000001205 */
[----:B------:R-:W-:Y:S01]  /*f2b0*/  SHF.R.U32.HI R4, RZ, R18, R5 ;  /* 0x00000012ff047219 */ /* 0x000fe20000011605 */
[----:B------:R-:W-:-:S04]  /*f2c0*/  IMAD.MOV.U32 R18, RZ, RZ, 0x1 ;  /* 0x00000001ff127424 */ /* 0x000fc800078e00ff */
[----:B------:R-:W2:Y:S01]  /*f2d0*/  LDC R23, c[0x0][0x638] ;  /* 0x00018e00ff177b82 */ /* 0x000ea20000000800 */
[-CC-:B---3--:R-:W-:Y:S02]  /*f2e0*/  SHF.R.U64 R16, R15, R19.reuse, R4.reuse ;  /* 0x000000130f107219 */ /* 0x188fe40000001204 */
[-C--:B------:R-:W-:Y:S02]  /*f2f0*/  SHF.L.U32 R6, R6, R19.reuse, RZ ;  /* 0x0000001306067219 */ /* 0x080fe400000006ff */
[----:B------:R-:W-:Y:S01]  /*f300*/  SHF.R.U32.HI R5, RZ, R19, R4 ;  /* 0x00000013ff057219 */ /* 0x000fe20000011604 */
[----:B------:R-:W-:Y:S01]  /*f310*/  IMAD.MOV.U32 R4, RZ, RZ, R16 ;  /* 0x000000ffff047224 */ /* 0x000fe200078e0010 */
[----:B------:R-:W-:Y:S01]  /*f320*/  LOP3.LUT R24, RZ, R6, RZ, 0x33, !PT ;  /* 0x00000006ff187212 */ /* 0x000fe200078e33ff */
[----:B------:R-:W3:Y:S01]  /*f330*/  LDC R25, c[0x0][0x610] ;  /* 0x00018400ff197b82 */ /* 0x000ee20000000800 */
[----:B------:R-:W-:Y:S05]  /*f340*/  @!P0 BRA `(.L_x_303) ;  /* 0x0000000000288947 */ /* 0x000fea0003800000 */
        /* <DEDUP_REMOVED lines=10> */
.L_x_303:
[----:B-1----:R-:W-:Y:S01]  /*f3f0*/  SHF.R.U64 R4, R4, R22, R5 ;  /* 0x0000001604047219 */ /* 0x002fe20000001205 */
[----:B0-----:R-:W-:Y:S01]  /*f400*/  VIADD R7, R17, 0xffffffff ;  /* 0xffffffff11077836 */ /* 0x001fe20000000000 */
[----:B------:R-:W-:Y:S01]  /*f410*/  SHF.L.U32 R18, R18, R19, RZ ;  /* 0x0000001312127219 */ /* 0x000fe200000006ff */
[----:B------:R-:W-:Y:S01]  /*f420*/  @P4 IMAD R0, R11, R12, R2 ;  /* 0x0000000c0b004224 */ /* 0x000fe200078e0202 */
[----:B------:R-:W-:Y:S01]  /*f430*/  LOP3.LUT R3, R15, R24, RZ, 0xc0, !PT ;  /* 0x000000180f037212 */ /* 0x000fe200078ec0ff */
[----:B------:R-:W-:Y:S01]  /*f440*/  IMAD.MOV R5, RZ, RZ, -R4 ;  /* 0x000000ffff057224 */ /* 0x000fe200078e0a04 */
[----:B------:R-:W-:Y:S01]  /*f450*/  LOP3.LUT R7, R10, R7, RZ, 0xc0, !PT ;  /* 0x000000070a077212 */ /* 0x000fe200078ec0ff */
[----:B------:R-:W-:Y:S02]  /*f460*/  IMAD.MOV.U32 R6, RZ, RZ, R14 ;  /* 0x000000ffff067224 */ /* 0x000fe400078e000e */
[----:B------:R-:W-:Y:S02]  /*f470*/  IMAD R3, R18, R4, R3 ;  /* 0x0000000412037224 */ /* 0x000fe400078e0203 */
[----:B--2---:R-:W-:-:S02]  /*f480*/  IMAD R2, R5, R23, R16 ;  /* 0x0000001705027224 */ /* 0x004fc400078e0210 */
[----:B---3--:R-:W-:Y:S02]  /*f490*/  IMAD R0, R3, R25, R0 ;  /* 0x0000001903007224 */ /* 0x008fe400078e0200 */
[----:B------:R-:W-:Y:S02]  /*f4a0*/  IMAD R5, R2, R17, R7 ;  /* 0x0000001102057224 */ /* 0x000fe400078e0207 */
[----:B------:R-:W-:-:S03]  /*f4b0*/  IMAD.MOV.U32 R4, RZ, RZ, 0x1 ;  /* 0x00000001ff047424 */ /* 0x000fc600078e00ff */
[----:B------:R-:W-:Y:S02]  /*f4c0*/  SEL R7, R5, R0, !P4 ;  /* 0x0000000005077207 */ /* 0x000fe40006000000 */
[----:B------:R-:W-:-:S07]  /*f4d0*/  SEL R5, R0, R5, !P4 ;  /* 0x0000000500057207 */ /* 0x000fce0006000000 */
.L_x_301:
[----:B------:R-:W-:-:S08]  /*f4e0*/  NOP ;  /* 0x0000000000007918 */ /* 0x000fd00000000000 */
[----:B------:R-:W0:-:S00]  /*f4f0*/  USETMAXREG.DEALLOC.CTAPOOL 0x28 ;  /* 0x00000028000079c8 */ /* 0x000e0000080e0500 */
[----:B------:R-:W-:-:S13]  /*f500*/  ISETP.NE.AND P0, PT, RZ, UR8, PT ;  /* 0x00000008ff007c0c */ /* 0x000fda000bf05270 */
[----:B------:R-:W-:Y:S05]  /*f510*/  @P0 EXIT ;  /* 0x000000000000094d */ /* 0x000fea0003800000 */
[----:B0-----:R-:W-:Y:S01]  /*f520*/  LOP3.LUT P0, RZ, R4, 0xff, RZ, 0xc0, !PT ;  /* 0x000000ff04ff7812 */ /* 0x001fe2000780c0ff */
[----:B------:R-:W-:Y:S02]  /*f530*/  IMAD.MOV.U32 R9, RZ, RZ, 0x1 ;  /* 0x00000001ff097424 */ /* 0x000fe400078e00ff */
[----:B------:R-:W-:-:S10]  /*f540*/  IMAD.MOV.U32 R10, RZ, RZ, RZ ;  /* 0x000000ffff0a7224 */ /* 0x000fd400078e00ff */
[----:B------:R-:W-:Y:S05]  /*f550*/  @!P0 BRA `(.L_x_304) ;  /* 0x0000000c00608947 */ /* 0x000fea0003800000 */
[----:B------:R-:W0:Y:S01]  /*f560*/  S2R R0, SR_CgaCtaId ;  /* 0x0000000000007919 */ /* 0x000e220000008800 */
[----:B------:R-:W-:Y:S01]  /*f570*/  ULDC UR4, c[0x0][0x28c] ;  /* 0x0000a30000047ab9 */ /* 0x000fe20000000800 */
[----:B------:R-:W-:Y:S01]  /*f580*/  ULDC UR6, c[0x0][0x658] ;  /* 0x0001960000067ab9 */ /* 0x000fe20000000800 */
[----:B------:R-:W-:Y:S01]  /*f590*/  UIADD3 UR10, UR4, 0x3f, URZ ;  /* 0x0000003f040a7890 */ /* 0x000fe2000fffe03f */
[----:B------:R-:W-:Y:S01]  /*f5a0*/  BSSY B0, `(.L_x_304) ;  /* 0x00000d3000007945 */ /* 0x000fe20003800000 */
[----:B------:R-:W-:Y:S01]  /*f5b0*/  UMOV UR7, 0xffffffff ;  /* 0xffffffff00077882 */ /* 0x000fe20000000000 */
[----:B------:R-:W-:Y:S01]  /*f5c0*/  ULDC UR5, c[0x0][0x600] ;  /* 0x0001800000057ab9 */ /* 0x000fe20000000800 */
[----:B------:R-:W-:Y:S01]  /*f5d0*/  UMOV UR9, 0x1 ;  /* 0x0000000100097882 */ /* 0x000fe20000000000 */
[----:B------:R-:W-:Y:S01]  /*f5e0*/  USHF.L.U32 UR7, UR7, UR6, URZ ;  /* 0x0000000607077299 */ /* 0x000fe2000800063f */
[----:B------:R-:W-:Y:S01]  /*f5f0*/  IMAD.MOV.U32 R12, RZ, RZ, 0x1 ;  /* 0x00000001ff0c7424 */ /* 0x000fe200078e00ff */
[----:B------:R-:W-:Y:S01]  /*f600*/  UIADD3 UR4, UR5, -0x1, URZ ;  /* 0xffffffff05047890 */ /* 0x000fe2000fffe03f */
[----:B------:R-:W-:Y:S01]  /*f610*/  IMAD.MOV.U32 R9, RZ, RZ, 0x1 ;  /* 0x00000001ff097424 */ /* 0x000fe200078e00ff */
[----:B------:R-:W-:Y:S01]  /*f620*/  USHF.R.S32.HI UR11, URZ, 0x1f, UR10 ;  /* 0x0000001f3f0b7899 */ /* 0x000fe2000801140a */
[----:B------:R-:W-:Y:S01]  /*f630*/  IMAD.MOV.U32 R10, RZ, RZ, RZ ;  /* 0x000000ffff0a7224 */ /* 0x000fe200078e00ff */
[----:B------:R-:W-:Y:S01]  /*f640*/  ULDC UR8, c[0x0][0xc] ;  /* 0x0000030000087ab9 */ /* 0x000fe20000000800 */
[----:B------:R-:W-:-:S02]  /*f650*/  USHF.L.U32 UR5, UR9, UR6, URZ ;  /* 0x0000000609057299 */ /* 0x000fc4000800063f */
[----:B------:R-:W-:Y:S01]  /*f660*/  ULEA.HI UR11, UR11, UR10, URZ, 0x6 ;  /* 0x0000000a0b0b7291 */ /* 0x000fe2000f8f303f */
[----:B------:R-:W-:Y:S01]  /*f670*/  ULDC UR9, c[0x0][0x10] ;  /* 0x0000040000097ab9 */ /* 0x000fe20000000800 */
[----:B------:R-:W-:Y:S02]  /*f680*/  ULOP3.LUT UR6, URZ, UR7, URZ, 0x33, !UPT ;  /* 0x000000073f067292 */ /* 0x000fe4000f8e333f */
[----:B------:R-:W-:Y:S01]  /*f690*/  UIMAD.WIDE.U32 UR8, UR8, UR9, URZ ;  /* 0x00000009080872a5 */ /* 0x000fe2000f8e003f */
[----:B------:R-:W-:Y:S01]  /*f6a0*/  ULDC UR7, c[0x0][0x14] ;  /* 0x0000050000077ab9 */ /* 0x000fe20000000800 */
[----:B------:R-:W-:Y:S02]  /*f6b0*/  USHF.R.S32.HI UR20, URZ, 0x6, UR11 ;  /* 0x000000063f147899 */ /* 0x000fe4000801140b */
[----:B------:R-:W-:Y:S02]  /*f6c0*/  UIMAD.WIDE.U32 UR22, UR8, UR7, URZ ;  /* 0x00000007081672a5 */ /* 0x000fe4000f8e003f */
[----:B------:R-:W-:-:S02]  /*f6d0*/  UIMAD UR18, UR9, UR7, URZ ;  /* 0x00000007091272a4 */ /* 0x000fc4000f8e023f */
[----:B------:R-:W-:Y:S01]  /*f6e0*/  ULOP3.LUT UR26, UR13, 0x2, URZ, 0xfc, !UPT ;  /* 0x000000020d1a7892 */ /* 0x000fe2000f8efc3f */
[C---:B0-----:R-:W-:Y:S01]  /*f6f0*/  IMAD.SHL.U32 R8, R0.reuse, 0x40, RZ ;  /* 0x0000004000087824 */ /* 0x041fe200078e00ff */
[----:B------:R-:W-:Y:S01]  /*f700*/  UIADD3 UR18, UR23, UR18, URZ ;  /* 0x0000001217127290 */ /* 0x000fe2000fffe03f */
[----:B------:R-:W-:Y:S01]  /*f710*/  IMAD.SHL.U32 R0, R0, 0x1000, RZ ;  /* 0x0000100000007824 */ /* 0x000fe200078e00ff */
[----:B------:R-:W-:Y:S02]  /*f720*/  UIADD3 UR27, UR20, 0x1, URZ ;  /* 0x00000001141b7890 */ /* 0x000fe4000fffe03f */
[----:B------:R-:W-:Y:S01]  /*f730*/  LOP3.LUT R8, R8, 0x40, RZ, 0xc0, !PT ;  /* 0x0000004008087812 */ /* 0x000fe200078ec0ff */
[----:B------:R-:W-:Y:S01]  /*f740*/  ULDC.64 UR24, c[0x0][0x198] ;  /* 0x0000660000187ab9 */ /* 0x000fe20000000a00 */
[----:B------:R-:W-:-:S08]  /*f750*/  LOP3.LUT R0, R0, 0x1000, RZ, 0xc0, !PT ;  /* 0x0000100000007812 */ /* 0x000fd000078ec0ff */
.L_x_315:
[----:B------:R-:W-:-:S03]  /*f760*/  UMOV UR7, 0xffffffff ;  /* 0xffffffff00077882 */ /* 0x000fc60000000000 */
[----:B------:R-:W-:Y:S05]  /*f770*/  BRA.DIV UR7, `(.L_x_305) ;  /* 0x0000001207887947 */ /* 0x000fea000b800000 */
[----:B------:R-:W-:-:S13]  /*f780*/  ELECT P0, URZ, PT ;  /* 0x00000000003f782f */ /* 0x000fda0003800000 */
.L_x_331:
[----:B------:R-:W0:Y:S01]  /*f790*/  LDC R2, c[0x0][0x28c] ;  /* 0x0000a300ff027b82 */ /* 0x000e220000000800 */
[----:B------:R-:W-:Y:S01]  /*f7a0*/  BSSY B1, `(.L_x_306) ;  /* 0x000003a000017945 */ /* 0x000fe20003800000 */
[----:B0-----:R-:W-:-:S13]  /*f7b0*/  ISETP.LT.OR P0, PT, R2, 0x1, !P0 ;  /* 0x000000010200780c */ /* 0x001fda0004701670 */
[----:B------:R-:W-:Y:S05]  /*f7c0*/  @P0 BRA `(.L_x_307) ;  /* 0x0000000000dc0947 */ /* 0x000fea0003800000 */
[----:B------:R-:W-:Y:S02]  /*f7d0*/  IMAD R7, R7, 0x80, R8 ;  /* 0x0000008007077824 */ /* 0x000fe400078e0208 */
[----:B------:R-:W-:Y:S02]  /*f7e0*/  IMAD.SHL.U32 R11, R5, 0x100, RZ ;  /* 0x00000100050b7824 */ /* 0x000fe400078e00ff */
[----:B------:R-:W-:Y:S02]  /*f7f0*/  IMAD.MOV.U32 R15, RZ, RZ, RZ ;  /* 0x000000ffff0f7224 */ /* 0x000fe400078e00ff */
[----:B------:R-:W-:Y:S02]  /*f800*/  IMAD.U32 R16, RZ, RZ, UR27 ;  /* 0x0000001bff107e24 */ /* 0x000fe4000f8e00ff */
[----:B------:R-:W-:Y:S02]  /*f810*/  IMAD.MOV.U32 R2, RZ, RZ, R9 ;  /* 0x000000ffff027224 */ /* 0x000fe400078e0009 */
[----:B------:R-:W-:-:S07]  /*f820*/  IMAD.MOV.U32 R3, RZ, RZ, R10 ;  /* 0x000000ffff037224 */ /* 0x000fce00078e000a */
.L_x_310:
[----:B------:R-:W0:Y:S01]  /*f830*/  S2R R5, SR_CgaCtaId ;  /* 0x0000000000057919 */ /* 0x000e220000008800 */
[----:B------:R-:W-:Y:S01]  /*f840*/  MOV R4, 0x400 ;  /* 0x0000040000047802 */ /* 0x000fe20000000f00 */
[----:B------:R-:W1:Y:S03]  /*f850*/  S2R R17, SR_TID.X ;  /* 0x0000000000117919 */ /* 0x000e660000002100 */
[----:B0-----:R-:W-:Y:S02]  /*f860*/  LEA R14, R5, R4, 0x18 ;  /* 0x00000004050e7211 */ /* 0x001fe400078ec0ff */
[----:B------:R-:W-:Y:S02]  /*f870*/  SHF.L.U32 R4, R2, 0x1f, RZ ;  /* 0x0000001f02047819 */ /* 0x000fe400000006ff */
[----:B-1----:R-:W-:Y:S01]  /*f880*/  LOP3.LUT P1, RZ, R17, 0x7f, RZ, 0xc0, !PT ;  /* 0x0000007f11ff7812 */ /* 0x002fe2000782c0ff */
[----:B------:R-:W-:-:S04]  /*f890*/  IMAD R13, R3, 0x8, R14 ;  /* 0x00000008030d7824 */ /* 0x000fc800078e020e */
[----:B------:R-:W0:Y:S08]  /*f8a0*/  SYNCS.PHASECHK.TRANS64.TRYWAIT P0, [R13+URZ+0x48], R4 ;  /* 0x000048040d0075a7 */ /* 0x000e30000800017f */
[----:B------:R-:W1:Y:S01]  /*f8b0*/  @!P1 LDC R5, c[0x0][0x500] ;  /* 0x00014000ff059b82 */ /* 0x000e620000000800 */
[----:B0-----:R-:W-:Y:S05]  /*f8c0*/  @!P0 BRA `(.L_x_308) ;  /* 0x0000001000548947 */ /* 0x001fea0003800000 */
.L_x_332:
[----:B------:R-:W-:Y:S01]  /*f8d0*/  UPRMT UR7, UR26, 0x9910, URZ ;  /* 0x000099101a077896 */ /* 0x000fe2000800003f */
[----:B-1----:R1:W-:Y:S03]  /*f8e0*/  @!P1 SYNCS.ARRIVE.TRANS64 RZ, [R13+URZ], R5 ;  /* 0x000000050dff99a7 */ /* 0x0023e6000800003f */
[----:B------:R-:W-:-:S06]  /*f8f0*/  UISETP.NE.AND UP0, UPT, UR7, 0x2, UPT ;  /* 0x000000020700788c */ /* 0x000fcc000bf05270 */
[----:B------:R-:W-:-:S13]  /*f900*/  PLOP3.LUT P0, PT, PT, PT, UP0, 0x80, 0x0 ;  /* 0x000000000000781c */ /* 0x000fda0003f0f008 */
[----:B-1----:R-:W-:Y:S05]  /*f910*/  @P0 BRA `(.L_x_309) ;  /* 0x0000000000040947 */ /* 0x002fea0003800000 */
[----:B------:R-:W-:Y:S01]  /*f920*/  BPT.TRAP 0x1 ;  /* 0x000000040000795c */ /* 0x000fe20000300000 */
.L_x_309:
[C---:B0-----:R-:W-:Y:S01]  /*f930*/  IMAD R4, R3.reuse, 0x4000, R14 ;  /* 0x0000400003047824 */ /* 0x041fe200078e020e */
[----:B------:R-:W-:Y:S01]  /*f940*/  R2UR UR19, R14 ;  /* 0x000000000e1372ca */ /* 0x000fe200000e0000 */
[----:B------:R-:W-:Y:S01]  /*f950*/  IMAD R5, R3, 0x2000, R0 ;  /* 0x0000200003057824 */ /* 0x000fe200078e0200 */
[----:B------:R-:W-:Y:S01]  /*f960*/  R2UR UR9, R13 ;  /* 0x000000000d0972ca */ /* 0x000fe200000e0000 */
[----:B------:R-:W-:Y:S01]  /*f970*/  VIADD R16, R16, 0xffffffff ;  /* 0xffffffff10107836 */ /* 0x000fe20000000000 */
[----:B------:R-:W-:Y:S01]  /*f980*/  R2UR UR7, R4 ;  /* 0x00000000040772ca */ /* 0x000fe200000e0000 */
[----:B------:R-:W-:Y:S01]  /*f990*/  UIADD3 UR14, UP0, UR24, 0xf0, URZ ;  /* 0x000000f0180e7890 */ /* 0x000fe2000ff1e03f */
[----:B------:R-:W-:Y:S01]  /*f9a0*/  R2UR UR8, R5 ;  /* 0x00000000050872ca */ /* 0x000fe200000e0000 */
[----:B------:R-:W-:Y:S01]  /*f9b0*/  UIADD3 UR28, UP1, UR24, 0x1f0, URZ ;  /* 0x000001f0181c7890 */ /* 0x000fe2000ff3e03f */
[----:B------:R-:W-:Y:S01]  /*f9c0*/  R2UR UR11, R11 ;  /* 0x000000000b0b72ca */ /* 0x000fe200000e0000 */
[----:B------:R-:W-:Y:S01]  /*f9d0*/  UIADD3.X UR15, URZ, UR25, URZ, UP0, !UPT ;  /* 0x000000193f0f7290 */ /* 0x000fe200087fe43f */
[----:B------:R-:W-:Y:S01]  /*f9e0*/  R2UR UR10, R15 ;  /* 0x000000000f0a72ca */ /* 0x000fe200000e0000 */
[----:B------:R-:W-:Y:S01]  /*f9f0*/  VIADD R3, R3, 0x1 ;  /* 0x0000000103037836 */ /* 0x000fe20000000000 */
[----:B------:R-:W-:Y:S01]  /*fa00*/  R2UR UR12, R6 ;  /* 0x00000000060c72ca */ /* 0x000fe200000e0000 */
[----:B------:R-:W-:Y:S01]  /*fa10*/  UIADD3.X UR29, URZ, UR25, URZ, UP1, !UPT ;  /* 0x000000193f1d7290 */ /* 0x000fe20008ffe43f */
[----:B------:R-:W-:Y:S01]  /*fa20*/  R2UR UR21, R7 ;  /* 0x00000000071572ca */ /* 0x000fe200000e0000 */
[----:B------:R-:W-:Y:S01]  /*fa30*/  UMOV UR16, 0x0 ;  /* 0x0000000000107882 */ /* 0x000fe20000000000 */
[----:B------:R-:W-:Y:S01]  /*fa40*/  ISETP.GT.AND P1, PT, R16, 0x1, PT ;  /* 0x000000011000780c */ /* 0x000fe20003f24270 */
[----:B------:R-:W-:Y:S01]  /*fa50*/  UIADD3 UR7, UR7, 0x180, URZ ;  /* 0x0000018007077890 */ /* 0x000fe2000fffe03f */
[----:B------:R-:W-:Y:S01]  /*fa60*/  ISETP.NE.AND P0, PT, R3, 0x9, PT ;  /* 0x000000090300780c */ /* 0x000fe20003f05270 */
[----:B------:R-:W-:Y:S01]  /*fa70*/  UIADD3 UR19, UR19, 0x24180, UR8 ;  /* 0x0002418013137890 */ /* 0x000fe2000fffe008 */
[----:B------:R-:W-:Y:S01]  /*fa80*/  VIADD R15, R15, 0x40 ;  /* 0x000000400f0f7836 */ /* 0x000fe20000000000 */
[----:B------:R-:W-:Y:S01]  /*fa90*/  UMOV UR17, 0x10000000 ;  /* 0x1000000000117882 */ /* 0x000fe20000000000 */
[----:B------:R-:W-:Y:S01]  /*faa0*/  UMOV UR30, 0x30000 ;  /* 0x00030000001e7882 */ /* 0x000fe20000000000 */
[----:B------:R-:W-:Y:S01]  /*fab0*/  SEL R5, RZ, 0x1, P0 ;  /* 0x00000001ff057807 */ /* 0x000fe20000000000 */
[----:B------:R-:W-:Y:S01]  /*fac0*/  UMOV UR8, UR7 ;  /* 0x0000000700087c82 */ /* 0x000fe20008000000 */
[----:B------:R-:W-:Y:S01]  /*fad0*/  SEL R3, R3, RZ, P0 ;  /* 0x000000ff03037207 */ /* 0x000fe20000000000 */
[----:B------:R0:W-:Y:S01]  /*fae0*/  UTMALDG.3D [UR8], [UR14], desc[UR16] ;  /* 0x000010080e0075b4 */ /* 0x0001e20008011000 */
[----:B------:R-:W-:Y:S01]  /*faf0*/  LOP3.LUT R2, R2, R5, RZ, 0x3c, !PT ;  /* 0x0000000502027212 */ /* 0x000fe200078e3cff */
[----:B0-----:R-:W-:Y:S01]  /*fb00*/  UMOV UR11, UR21 ;  /* 0x00000015000b7c82 */ /* 0x001fe20008000000 */
[----:B------:R-:W-:-:S02]  /*fb10*/  UMOV UR8, UR19 ;  /* 0x0000001300087c82 */ /* 0x000fc40008000000 */
[----:B------:R0:W-:Y:S02]  /*fb20*/  UTMALDG.3D.MULTICAST [UR8], [UR28], UR30, desc[UR16] ;  /* 0x000010081c0073b4 */ /* 0x0001e4000801181e */
[----:B0-----:R-:W-:Y:S05]  /*fb30*/  @P1 BRA `(.L_x_310) ;  /* 0xfffffffc003c1947 */ /* 0x001fea000383ffff */
.L_x_307:
[----:B------:R-:W-:Y:S05]  /*fb40*/  BSYNC B1 ;  /* 0x0000000000017941 */ /* 0x000fea0003800000 */
.L_x_306:
[----:B------:R-:W2:Y:S01]  /*fb50*/  LDL.LU R17, [R1+0x80] ;  /* 0x0000800001117983 */ /* 0x000ea20000300800 */
[----:B------:R-:W-:Y:S01]  /*fb60*/  LOP3.LUT P1, RZ, R12, 0xff, RZ, 0xc0, !PT ;  /* 0x000000ff0cff7812 */ /* 0x000fe2000782c0ff */
[----:B------:R-:W-:Y:S01]  /*fb70*/  VIADD R5, R10, UR20 ;  /* 0x000000140a057c36 */ /* 0x000fe20008000000 */
[----:B------:R-:W-:Y:S01]  /*fb80*/  ULDC.64 UR8, c[0x0][0x650] ;  /* 0x0001940000087ab9 */ /* 0x000fe20000000a00 */
[----:B------:R-:W3:Y:S01]  /*fb90*/  LDL.LU R14, [R1+0x84] ;  /* 0x00008400010e7983 */ /* 0x000ee20000300800 */
[----:B------:R-:W-:Y:S01]  /*fba0*/  IMAD.U32 R6, RZ, RZ, UR20 ;  /* 0x00000014ff067e24 */ /* 0x000fe2000f8e00ff */
[----:B------:R-:W-:Y:S01]  /*fbb0*/  UISETP.GE.U32.AND UP0, UPT, UR20, 0x9, UPT ;  /* 0x000000091400788c */ /* 0x000fe2000bf06070 */
[----:B------:R-:W-:Y:S01]  /*fbc0*/  ISETP.GT.U32.AND P0, PT, R5, 0x8, PT ;  /* 0x000000080500780c */ /* 0x000fe20003f04070 */
[----:B------:R-:W-:Y:S01]  /*fbd0*/  BSSY B1, `(.L_x_311) ;  /* 0x000006d000017945 */ /* 0x000fe20003800000 */
[----:B------:R-:W-:Y:S01]  /*fbe0*/  IMAD.MOV.U32 R7, RZ, RZ, -0x1 ;  /* 0xffffffffff077424 */ /* 0x000fe200078e00ff */
[----:B------:R-:W-:-:S02]  /*fbf0*/  PRMT R12, RZ, 0x7610, R12 ;  /* 0x00007610ff0c7816 */ /* 0x000fc4000000000c */
[----:B------:R-:W-:Y:S01]  /*fc00*/  ISETP.LT.U32.AND P0, PT, R6, 0x9, P0 ;  /* 0x000000090600780c */ /* 0x000fe20000701070 */
[----:B------:R-:W-:Y:S01]  /*fc10*/  IMAD.MOV.U32 R6, RZ, RZ, -0x1 ;  /* 0xffffffffff067424 */ /* 0x000fe200078e00ff */
[----:B------:R-:W0:Y:S01]  /*fc20*/  @P1 S2R R3, SR_CgaCtaId ;  /* 0x0000000000031919 */ /* 0x000e220000008800 */
[----:B------:R-:W-:Y:S02]  /*fc30*/  @P1 MOV R2, 0x400 ;  /* 0x0000040000021802 */ /* 0x000fe40000000f00 */
[----:B------:R-:W-:Y:S02]  /*fc40*/  PLOP3.LUT P2, PT, PT, PT, UP0, 0x80, 0x0 ;  /* 0x000000000000781c */ /* 0x000fe40003f4f008 */
[----:B0-----:R-:W-:Y:S01]  /*fc50*/  @P1 LEA R4, R3, R2, 0x18 ;  /* 0x0000000203041211 */ /* 0x001fe200078ec0ff */
[----:B------:R-:W-:Y:S01]  /*fc60*/  IMAD.WIDE.U32 R2, R5, 0x38e38e39, RZ ;  /* 0x38e38e3905027825 */ /* 0x000fe200078e00ff */
[----:B------:R-:W-:Y:S02]  /*fc70*/  SEL R2, RZ, 0x1, !P0 ;  /* 0x00000001ff027807 */ /* 0x000fe40004000000 */
[----:B------:R0:W-:Y:S02]  /*fc80*/  @P1 SYNCS.ARRIVE.TRANS64.A1T0 RZ, [R4+URZ+0xa8], RZ ;  /* 0x0000a8ff04ff19a7 */ /* 0x0001e4000810003f */
[----:B------:R-:W-:-:S02]  /*fc90*/  LOP3.LUT R9, R9, R2, RZ, 0x3c, !PT ;  /* 0x0000000209097212 */ /* 0x000fc400078e3cff */
[----:B------:R-:W-:Y:S02]  /*fca0*/  PRMT R2, RZ, 0x7610, R2 ;  /* 0x00007610ff027816 */ /* 0x000fe40000000002 */
[----:B0-----:R-:W-:-:S04]  /*fcb0*/  SHF.R.U32.HI R4, RZ, 0x1, R3 ;  /* 0x00000001ff047819 */ /* 0x001fc80000011603 */
[----:B------:R-:W-:Y:S01]  /*fcc0*/  @P2 LOP3.LUT R9, R9, 0x1, R4, 0x78, !PT ;  /* 0x0000000109092812 */ /* 0x000fe200078e7804 */
[----:B------:R-:W-:Y:S02]  /*fcd0*/  IMAD R10, R4, -0x9, R5 ;  /* 0xfffffff7040a7824 */ /* 0x000fe400078e0205 */
[----:B------:R-:W-:Y:S01]  /*fce0*/  IMAD.MOV.U32 R5, RZ, RZ, -0x1 ;  /* 0xffffffffff057424 */ /* 0x000fe200078e00ff */
[----:B---3--:R-:W-:-:S04]  /*fcf0*/  IADD3 R14, P1, R14, UR22, RZ ;  /* 0x000000160e0e7c10 */ /* 0x008fc8000ff3e0ff */
[----:B--2---:R-:W-:Y:S01]  /*fd00*/  IADD3.X R17, R17, UR18, RZ, P1, !PT ;  /* 0x0000001211117c10 */ /* 0x004fe20008ffe4ff */
[----:B------:R0:W-:Y:S01]  /*fd10*/  STL [R1+0x84], R14 ;  /* 0x0000840e01007387 */ /* 0x0001e20000100800 */
[----:B------:R-:W-:-:S03]  /*fd20*/  ISETP.GE.U32.AND P0, PT, R14, UR8, PT ;  /* 0x000000080e007c0c */ /* 0x000fc6000bf06070 */
[----:B------:R0:W-:Y:S01]  /*fd30*/  STL [R1+0x80], R17 ;  /* 0x0000801101007387 */ /* 0x0001e20000100800 */
[----:B------:R-:W-:-:S13]  /*fd40*/  ISETP.GE.U32.AND.EX P0, PT, R17, UR9, PT, P0 ;  /* 0x0000000911007c0c */ /* 0x000fda000bf06100 */
[----:B0-----:R-:W-:Y:S05]  /*fd50*/  @P0 BRA `(.L_x_312) ;  /* 0x0000000400500947 */ /* 0x001fea0003800000 */
[----:B------:R-:W-:Y:S01]  /*fd60*/  ULDC.64 UR8, c[0x0][0x628] ;  /* 0x00018a0000087ab9 */ /* 0x000fe20000000a00 */
[----:B------:R-:W0:Y:S01]  /*fd70*/  S2R R13, SR_CTAID.X ;  /* 0x00000000000d7919 */ /* 0x000e220000002500 */
[----:B------:R-:W-:Y:S01]  /*fd80*/  ISETP.NE.U32.AND P0, PT, RZ, UR8, PT ;  /* 0x00000008ff007c0c */ /* 0x000fe2000bf05070 */
[----:B------:R-:W-:Y:S01]  /*fd90*/  ULDC UR10, c[0x0][0x630] ;  /* 0x00018c00000a7ab9 */ /* 0x000fe20000000800 */
[----:B------:R-:W-:Y:S01]  /*fda0*/  IMAD.MOV.U32 R2, RZ, RZ, R14 ;  /* 0x000000ffff027224 */ /* 0x000fe200078e000e */
[----:B------:R-:W1:Y:S01]  /*fdb0*/  S2R R11, SR_CTAID.Y ;  /* 0x00000000000b7919 */ /* 0x000e620000002600 */
[----:B------:R-:W-:Y:S01]  /*fdc0*/  ISETP.NE.AND.EX P0, PT, RZ, UR9, PT, P0 ;  /* 0x00000009ff007c0c */ /* 0x000fe2000bf05300 */
[----:B------:R-:W-:-:S12]  /*fdd0*/  IMAD.MOV.U32 R3, RZ, RZ, R17 ;  /* 0x000000ffff037224 */ /* 0x000fd800078e0011 */
[----:B------:R-:W-:Y:S05]  /*fde0*/  @!P0 BRA `(.L_x_313) ;  /* 0x0000000000288947 */ /* 0x000fea0003800000 */
[----:B------:R-:W-:Y:S02]  /*fdf0*/  ULDC UR7, c[0x0][0x634] ;  /* 0x00018d0000077ab9 */ /* 0x000fe40000000800 */
[----:B------:R-:W-:-:S05]  /*fe00*/  IADD3 R7, P0, R14, UR7, RZ ;  /* 0x000000070e077c10 */ /* 0x000fca000ff1e0ff */
[----:B------:R-:W-:-:S04]  /*fe10*/  IMAD.X R15, RZ, RZ, R17, P0 ;  /* 0x000000ffff0f7224 */ /* 0x000fc800000e0611 */
[----:B------:R-:W-:-:S04]  /*fe20*/  IMAD.WIDE.U32 R4, R15, UR8, RZ ;  /* 0x000000080f047c25 */ /* 0x000fc8000f8e00ff */
[----:B------:R-:W-:-:S04]  /*fe30*/  IMAD.WIDE.U32 R4, P0, R7, UR9, R4 ;  /* 0x0000000907047c25 */ /* 0x000fc8000f800004 */
[----:B------:R-:W-:-:S04]  /*fe40*/  IMAD.WIDE.U32 R6, R7, UR8, RZ ;  /* 0x0000000807067c25 */ /* 0x000fc8000f8e00ff */
[----:B------:R-:W-:Y:S01]  /*fe50*/  IMAD.X R3, RZ, RZ, RZ, P0 ;  /* 0x000000ffff037224 */ /* 0x000fe200000e06ff */
[----:B------:R-:W-:Y:S01]  /*fe60*/  IADD3 RZ, P0, R7, R4, RZ ;  /* 0x0000000407ff7210 */ /* 0x000fe20007f1e0ff */
[----:B------:R-:W-:-:S04]  /*fe70*/  IMAD.MOV.U32 R2, RZ, RZ, R5 ;  /* 0x000000ffff027224 */ /* 0x000fc800078e0005 */
[----:B------:R-:W-:-:S08]  /*fe80*/  IMAD.WIDE.U32.X R2, R15, UR9, R2, P0 ;  /* 0x000000090f027c25 */ /* 0x000fd000080e0402 */
.L_x_313:
[--C-:B------:R-:W-:Y:S01]  /*fe90*/  SHF.R.U64 R6, R2, UR10, R3.reuse ;  /* 0x0000000a02067c19 */ /* 0x100fe20008001203 */
[----:B------:R-:W-:Y:S01]  /*fea0*/  ULDC.64 UR8, c[0x0][0x620] ;  /* 0x0001880000087ab9 */ /* 0x000fe20000000a00 */
[----:B------:R-:W-:Y:S01]  /*feb0*/  SHF.R.U32.HI R2, RZ, UR10, R3 ;  /* 0x0000000aff027c19 */ /* 0x000fe20008011603 */
[----:B------:R-:W-:Y:S01]  /*fec0*/  IMAD.MOV.U32 R3, RZ, RZ, R17 ;  /* 0x000000ffff037224 */ /* 0x000fe200078e0011 */
[----:B------:R-:W-:Y:S01]  /*fed0*/  IADD3 R5, P0, RZ, -R6, RZ ;  /* 0x80000006ff057210 */ /* 0x000fe20007f1e0ff */
[----:B------:R-:W-:Y:S01]  /*fee0*/  ULDC UR7, c[0x0][0x150] ;  /* 0x0000540000077ab9 */ /* 0x000fe20000000800 */
[----:B0-----:R-:W-:Y:S01]  /*fef0*/  I2FP.F32.U32 R7, R13 ;  /* 0x0000000d00077245 */ /* 0x001fe20000201000 */
[----:B------:R-:W0:Y:S01]  /*ff00*/  LDC R18, c[0x0][0x144] ;  /* 0x00005100ff127b82 */ /* 0x000e220000000800 */
[----:B------:R-:W-:Y:S01]  /*ff10*/  ULDC.64 UR10, c[0x0][0x640] ;  /* 0x00019000000a7ab9 */ /* 0x000fe20000000a00 */
[----:B------:R-:W-:Y:S01]  /*ff20*/  IMAD.X R2, RZ, RZ, ~R2, P0 ;  /* 0x000000ffff027224 */ /* 0x000fe200000e0e02 */
[----:B------:R-:W-:-:S03]  /*ff30*/  ISETP.NE.U32.AND P0, PT, RZ, UR10, PT ;  /* 0x0000000aff007c0c */ /* 0x000fc6000bf05070 */
[----:B------:R-:W-:Y:S01]  /*ff40*/  IMAD R4, R2, UR8, RZ ;  /* 0x0000000802047c24 */ /* 0x000fe2000f8e02ff */
[----:B------:R-:W-:Y:S01]  /*ff50*/  ISETP.NE.AND.EX P0, PT, RZ, UR11, PT, P0 ;  /* 0x0000000bff007c0c */ /* 0x000fe2000bf05300 */
[----:B------:R-:W-:Y:S01]  /*ff60*/  IMAD.MOV.U32 R2, RZ, RZ, R14 ;  /* 0x000000ffff027224 */ /* 0x000fe200078e000e */
[----:B------:R-:W2:Y:S03]  /*ff70*/  LDC R16, c[0x0][0x148] ;  /* 0x00005200ff107b82 */ /* 0x000ea60000000800 */
[----:B------:R-:W-:Y:S01]  /*ff80*/  IMAD.WIDE.U32 R2, R5, UR8, R2 ;  /* 0x0000000805027c25 */ /* 0x000fe2000f8e0002 */
[----:B------:R-:W-:-:S03]  /*ff90*/  ULDC UR8, c[0x0][0x154] ;  /* 0x0000550000087ab9 */ /* 0x000fc60000000800 */
[----:B------:R-:W-:Y:S02]  /*ffa0*/  IMAD R5, R5, UR9, R4 ;  /* 0x0000000905057c24 */ /* 0x000fe4000f8e0204 */
[----:B------:R-:W-:Y:S01]  /*ffb0*/  FMUL R4, R7, UR7 ;  /* 0x0000000707047c20 */ /* 0x000fe20008400000 */
[----:B------:R-:W-:Y:S01]  /*ffc0*/  ULDC UR7, c[0x0][0x618] ;  /* 0x0001860000077ab9 */ /* 0x000fe20000000800 */
[----:B------:R-:W-:Y:S01]  /*ffd0*/  ULDC UR9, c[0x0][0x608] ;  /* 0x0001820000097ab9 */ /* 0x000fe20000000800 */
[----:B------:R-:W-:-:S03]  /*ffe0*/  IMAD.IADD R3, R3, 0x1, R5 ;  /* 0x0000000103037824 */ /* 0x000fc600078e0205 */
[----:B------:R-:W3:Y:S02]  /*fff0*/  F2I.U32.TRUNC.NTZ R4, R4 ;  /* 0x0000000400047305 */ /* 0x000ee4000020f000 */
[----:B------:R-:W-:Y:S02]  /*10000*/  SHF.R.U64 R7, R2, UR7, R3 ;  /* 0x0000000702077c19 */ /* 0x000fe40008001203 */
[----:B-1----:R-:W-:-:S05]  /*10010*/  I2FP.F32.U32 R2, R11 ;  /* 0x0000000b00027245 */ /* 0x002fca0000201000 */
[----:B------:R-:W-:Y:S01]  /*10020*/  FMUL R5, R2, UR8 ;  /* 0x0000000802057c20 */ /* 0x000fe20008400000 */
[----:B------:R-:W-:Y:S01]  /*10030*/  SHF.R.U32.HI R2, RZ, UR7, R3 ;  /* 0x00000007ff027c19 */ /* 0x000fe20008011603 */
[----:B------:R-:W-:Y:S02]  /*10040*/  ULDC UR7, c[0x0][0x658] ;  /* 0x0001960000077ab9 */ /* 0x000fe40000000800 */
[----:B------:R1:W4:Y:S01]  /*10050*/  F2I.U32.TRUNC.NTZ R19, R5 ;  /* 0x0000000500137305 */ /* 0x000322000020f000 */
[----:B------:R-:W-:Y:S01]  /*10060*/  SHF.R.U64 R15, R7, UR9, R2 ;  /* 0x00000009070f7c19 */ /* 0x000fe20008001202 */
[----:B---3--:R-:W-:Y:S01]  /*10070*/  IMAD.MOV R4, RZ, RZ, -R4 ;  /* 0x000000ffff047224 */ /* 0x008fe200078e0a04 */
[----:B------:R-:W-:-:S03]  /*10080*/  SHF.R.U32.HI R2, RZ, UR9, R2 ;  /* 0x00000009ff027c19 */ /* 0x000fc60008011602 */
[----:B0-----:R-:W-:Y:S01]  /*10090*/  IMAD R13, R18, R4, R13 ;  /* 0x00000004120d7224 */ /* 0x001fe200078e020d */
[--C-:B------:R-:W-:Y:S02]  /*100a0*/  SHF.R.U64 R14, R15, UR7, R2.reuse ;  /* 0x000000070f0e7c19 */ /* 0x100fe40008001202 */
[----:B------:R-:W-:-:S03]  /*100b0*/  SHF.R.U32.HI R17, RZ, UR7, R2 ;  /* 0x00000007ff117c19 */ /* 0x000fc60008011602 */
[----:B------:R-:W-:Y:S02]  /*100c0*/  IMAD.MOV.U32 R2, RZ, RZ, R14 ;  /* 0x000000ffff027224 */ /* 0x000fe400078e000e */
[----:B------:R-:W-:Y:S01]  /*100d0*/  IMAD.MOV.U32 R3, RZ, RZ, R17 ;  /* 0x000000ffff037224 */ /* 0x000fe200078e0011 */
[----:B-12-4-:R-:W-:Y:S06]  /*100e0*/  @!P0 BRA `(.L_x_314) ;  /* 0x0000000000288947 */ /* 0x016fec0003800000 */
[----:B------:R-:W-:Y:S02]  /*100f0*/  ULDC UR7, c[0x0][0x64c] ;  /* 0x0001930000077ab9 */ /* 0x000fe40000000800 */
[----:B------:R-:W-:-:S05]  /*10100*/  IADD3 R3, P0, R14, UR7, RZ ;  /* 0x000000070e037c10 */ /* 0x000fca000ff1e0ff */
[----:B------:R-:W-:-:S04]  /*10110*/  IMAD.X R17, RZ, RZ, R17, P0 ;  /* 0x000000ffff117224 */ /* 0x000fc800000e0611 */
[----:B------:R-:W-:-:S04]  /*10120*/  IMAD.WIDE.U32 R4, R17, UR10, RZ ;  /* 0x0000000a11047c25 */ /* 0x000fc8000f8e00ff */
[----:B------:R-:W-:-:S04]  /*10130*/  IMAD.WIDE.U32 R4, P0, R3, UR11, R4 ;  /* 0x0000000b03047c25 */ /* 0x000fc8000f800004 */
[----:B------:R-:W-:-:S04]  /*10140*/  IMAD.WIDE.U32 R2, R3, UR10, RZ ;  /* 0x0000000a03027c25 */ /* 0x000fc8000f8e00ff */
[----:B------:R-:W-:Y:S01]  /*10150*/  IMAD.MOV.U32 R2, RZ, RZ, R5 ;  /* 0x000000ffff027224 */ /* 0x000fe200078e0005 */
[----:B------:R-:W-:Y:S01]  /*10160*/  IADD3 RZ, P1, R3, R4, RZ ;  /* 0x0000000403ff7210 */ /* 0x000fe20007f3e0ff */
[----:B------:R-:W-:-:S04]  /*10170*/  IMAD.X R3, RZ, RZ, RZ, P0 ;  /* 0x000000ffff037224 */ /* 0x000fc800000e06ff */
[----:B------:R-:W-:-:S08]  /*10180*/  IMAD.WIDE.U32.X R2, R17, UR11, R2, P1 ;  /* 0x0000000b11027c25 */ /* 0x000fd000088e0402 */
.L_x_314:
[----:B------:R-:W-:Y:S01]  /*10190*/  ULDC UR7, c[0x0][0x648] ;  /* 0x0001920000077ab9 */ /* 0x000fe20000000800 */
[----:B------:R-:W-:Y:S01]  /*101a0*/  LOP3.LUT R15, R15, UR6, RZ, 0xc0, !PT ;  /* 0x000000060f0f7c12 */ /* 0x000fe2000f8ec0ff */
[----:B------:R-:W-:Y:S01]  /*101b0*/  IMAD.MOV R19, RZ, RZ, -R19 ;  /* 0x000000ffff137224 */ /* 0x000fe200078e0a13 */
[----:B------:R-:W-:Y:S01]  /*101c0*/  SHF.R.U64 R2, R2, UR7, R3 ;  /* 0x0000000702027c19 */ /* 0x000fe20008001203 */
[----:B------:R-:W-:Y:S01]  /*101d0*/  ULDC UR7, c[0x0][0x638] ;  /* 0x00018e0000077ab9 */ /* 0x000fe20000000800 */
[----:B------:R-:W-:Y:S01]  /*101e0*/  LOP3.LUT R7, R7, UR4, RZ, 0xc0, !PT ;  /* 0x0000000407077c12 */ /* 0x000fe2000f8ec0ff */
[----:B------:R-:W-:Y:S01]  /*101f0*/  @P4 IMAD R13, R16, R19, R11 ;  /* 0x00000013100d4224 */ /* 0x000fe200078e020b */
[----:B------:R-:W-:Y:S01]  /*10200*/  ULDC UR8, c[0x0][0x610] ;  /* 0x0001840000087ab9 */ /* 0x000fe20000000800 */
[----:B------:R-:W-:Y:S02]  /*10210*/  IMAD.MOV R3, RZ, RZ, -R2 ;  /* 0x000000ffff037224 */ /* 0x000fe400078e0a02 */
[----:B------:R-:W-:-:S02]  /*10220*/  IMAD R2, R2, UR5, R15 ;  /* 0x0000000502027c24 */ /* 0x000fc4000f8e020f */
[----:B------:R-:W-:Y:S01]  /*10230*/  IMAD R14, R3, UR7, R14 ;  /* 0x00000007030e7c24 */ /* 0x000fe2000f8e020e */
[----:B------:R-:W-:Y:S01]  /*10240*/  ULDC UR7, c[0x0][0x600] ;  /* 0x0001800000077ab9 */ /* 0x000fe20000000800 */
[----:B------:R-:W-:Y:S02]  /*10250*/  IMAD R13, R2, UR8, R13 ;  /* 0x00000008020d7c24 */ /* 0x000fe4000f8e020d */
[----:B------:R-:W-:Y:S02]  /*10260*/  IMAD R14, R14, UR7, R7 ;  /* 0x000000070e0e7c24 */ /* 0x000fe4000f8e0207 */
[----:B------:R-:W-:-:S03]  /*10270*/  IMAD.MOV.U32 R2, RZ, RZ, 0x1 ;  /* 0x00000001ff027424 */ /* 0x000fc600078e00ff */
[----:B------:R-:W-:Y:S02]  /*10280*/  SEL R7, R14, R13, !P4 ;  /* 0x0000000d0e077207 */ /* 0x000fe40006000000 */
[----:B------:R-:W-:-:S07]  /*10290*/  SEL R5, R13, R14, !P4 ;  /* 0x0000000e0d057207 */ /* 0x000fce0006000000 */
.L_x_312:
[----:B------:R-:W-:Y:S05]  /*102a0*/  BSYNC B1 ;  /* 0x0000000000017941 */ /* 0x000fea0003800000 */
.L_x_311:
[----:B------:R-:W-:-:S13]  /*102b0*/  LOP3.LUT P0, RZ, R2, 0xff, RZ, 0xc0, !PT ;  /* 0x000000ff02ff7812 */ /* 0x000fda000780c0ff */
[----:B------:R-:W-:Y:S05]  /*102c0*/  @P0 BRA `(.L_x_315) ;  /* 0xfffffff400240947 */ /* 0x000fea000383ffff */
[----:B------:R-:W-:Y:S05]  /*102d0*/  BSYNC B0 ;  /* 0x0000000000007941 */ /* 0x000fea0003800000 */
.L_x_304:
[----:B------:R-:W-:-:S03]  /*102e0*/  UMOV UR7, 0xffffffff ;  /* 0xffffffff00077882 */ /* 0x000fc60000000000 */
[----:B------:R-:W-:Y:S05]  /*102f0*/  BRA.DIV UR7, `(.L_x_316) ;  /* 0x0000000607dc7947 */ /* 0x000fea000b800000 */
[----:B------:R-:W-:-:S13]  /*10300*/  ELECT P0, URZ, PT ;  /* 0x00000000003f782f */ /* 0x000fda0003800000 */
.L_x_335:
[----:B------:R-:W-:Y:S04]  /*10310*/  BSSY B0, `(.L_x_317) ;  /* 0x0000059000007945 */ /* 0x000fe80003800000 */
[----:B------:R-:W-:Y:S05]  /*10320*/  @!P0 BRA `(.L_x_318) ;  /* 0x00000004005c8947 */ /* 0x000fea0003800000 */
[----:B------:R-:W-:-:S04]  /*10330*/  ULOP3.LUT UR7, UR13, 0x2, URZ, 0xfc, !UPT ;  /* 0x000000020d077892 */ /* 0x000fc8000f8efc3f */
[----:B------:R-:W-:-:S06]  /*10340*/  UISETP.NE.AND UP0, UPT, UR7, 0x3, UPT ;  /* 0x000000030700788c */ /* 0x000fcc000bf05270 */
[----:B------:R-:W-:-:S13]  /*10350*/  PLOP3.LUT P0, PT, PT, PT, UP0, 0x80, 0x0 ;  /* 0x000000000000781c */ /* 0x000fda0003f0f008 */
[----:B------:R-:W-:Y:S05]  /*10360*/  @!P0 BRA `(.L_x_319) ;  /* 0x0000000000048947 */ /* 0x000fea0003800000 */
[----:B------:R-:W-:Y:S01]  /*10370*/  BPT.TRAP 0x1 ;  /* 0x000000040000795c */ /* 0x000fe20000300000 */
.L_x_319:
[----:B------:R-:W0:Y:S01]  /*10380*/  S2R R3, SR_CgaCtaId ;  /* 0x0000000000037919 */ /* 0x000e220000008800 */
[----:B------:R-:W-:Y:S02]  /*10390*/  MOV R0, 0x400 ;  /* 0x0000040000007802 */ /* 0x000fe40000000f00 */
[----:B------:R-:W-:Y:S02]  /*103a0*/  SHF.L.U32 R2, R9, 0x1f, RZ ;  /* 0x0000001f09027819 */ /* 0x000fe400000006ff */
[----:B0-----:R-:W-:-:S05]  /*103b0*/  LEA R3, R3, R0, 0x18 ;  /* 0x0000000003037211 */ /* 0x001fca00078ec0ff */
[----:B------:R-:W-:-:S04]  /*103c0*/  VIADD R3, R3, 0x48 ;  /* 0x0000004803037836 */ /* 0x000fc80000000000 */
[C---:B------:R-:W-:Y:S02]  /*103d0*/  IMAD R5, R10.reuse, 0x8, R3 ;  /* 0x000000080a057824 */ /* 0x040fe400078e0203 */
[----:B------:R-:W-:Y:S02]  /*103e0*/  VIADD R10, R10, 0x1 ;  /* 0x000000010a0a7836 */ /* 0x000fe40000000000 */
[----:B------:R-:W0:Y:S03]  /*103f0*/  SYNCS.PHASECHK.TRANS64.TRYWAIT P0, [R5+URZ], R2 ;  /* 0x00000002050075a7 */ /* 0x000e26000800017f */
[----:B------:R-:W-:-:S04]  /*10400*/  ISETP.NE.AND P1, PT, R10, 0x9, PT ;  /* 0x000000090a00780c */ /* 0x000fc80003f25270 */
[----:B------:R-:W-:Y:S02]  /*10410*/  SEL R0, RZ, 0x1, P1 ;  /* 0x00000001ff007807 */ /* 0x000fe40000800000 */
[----:B------:R-:W-:Y:S02]  /*10420*/  SEL R10, R10, RZ, P1 ;  /* 0x000000ff0a0a7207 */ /* 0x000fe40000800000 */
[----:B------:R-:W-:-:S03]  /*10430*/  LOP3.LUT R9, R9, R0, RZ, 0x3c, !PT ;  /* 0x0000000009097212 */ /* 0x000fc600078e3cff */
[----:B------:R-:W-:Y:S01]  /*10440*/  IMAD R7, R10, 0x8, R3 ;  /* 0x000000080a077824 */ /* 0x000fe200078e0203 */
[----:B------:R-:W-:Y:S01]  /*10450*/  SHF.L.U32 R4, R9, 0x1f, RZ ;  /* 0x0000001f09047819 */ /* 0x000fe200000006ff */
[----:B0-----:R-:W-:Y:S06]  /*10460*/  @!P0 BRA `(.L_x_320) ;  /* 0x0000000400a08947 */ /* 0x001fec0003800000 */
.L_x_336:
[----:B------:R-:W1:Y:S01]  /*10470*/  SYNCS.PHASECHK.TRANS64.TRYWAIT P0, [R7+URZ], R4 ;  /* 0x00000004070075a7 */ /* 0x000e62000800017f */
[----:B------:R-:W-:-:S05]  /*10480*/  VIADD R0, R10, 0x1 ;  /* 0x000000010a007836 */ /* 0x000fca0000000000 */
[----:B------:R-:W-:-:S04]  /*10490*/  ISETP.NE.AND P1, PT, R0, 0x9, PT ;  /* 0x000000090000780c */ /* 0x000fc80003f25270 */
[----:B0-----:R-:W-:Y:S02]  /*104a0*/  SEL R2, RZ, 0x1, P1 ;  /* 0x00000001ff027807 */ /* 0x001fe40000800000 */
[----:B------:R-:W-:Y:S02]  /*104b0*/  SEL R0, R0, RZ, P1 ;  /* 0x000000ff00007207 */ /* 0x000fe40000800000 */
[----:B------:R-:W-:-:S03]  /*104c0*/  LOP3.LUT R9, R9, R2, RZ, 0x3c, !PT ;  /* 0x0000000209097212 */ /* 0x000fc600078e3cff */
[----:B------:R-:W-:Y:S01]  /*104d0*/  IMAD R6, R0, 0x8, R3 ;  /* 0x0000000800067824 */ /* 0x000fe200078e0203 */
[----:B------:R-:W-:Y:S01]  /*104e0*/  SHF.L.U32 R5, R9, 0x1f, RZ ;  /* 0x0000001f09057819 */ /* 0x000fe200000006ff */
[----:B-1----:R-:W-:Y:S06]  /*104f0*/  @!P0 BRA `(.L_x_321) ;  /* 0x0000000400908947 */ /* 0x002fec0003800000 */
.L_x_337:
[----:B------:R-:W1:Y:S01]  /*10500*/  SYNCS.PHASECHK.TRANS64.TRYWAIT P0, [R6+URZ], R5 ;  /* 0x00000005060075a7 */ /* 0x000e62000800017f */
[----:B------:R-:W-:-:S05]  /*10510*/  VIADD R0, R0, 0x1 ;  /* 0x0000000100007836 */ /* 0x000fca0000000000 */
[----:B------:R-:W-:-:S04]  /*10520*/  ISETP.NE.AND P1, PT, R0, 0x9, PT ;  /* 0x000000090000780c */ /* 0x000fc80003f25270 */
[----:B------:R-:W-:Y:S02]  /*10530*/  SEL R2, RZ, 0x1, P1 ;  /* 0x00000001ff027807 */ /* 0x000fe40000800000 */
[----:B------:R-:W-:Y:S02]  /*10540*/  SEL R0, R0, RZ, P1 ;  /* 0x000000ff00007207 */ /* 0x000fe40000800000 */
[----:B------:R-:W-:-:S03]  /*10550*/  LOP3.LUT R9, R9, R2, RZ, 0x3c, !PT ;  /* 0x0000000209097212 */ /* 0x000fc600078e3cff */
[----:B0-----:R-:W-:Y:S01]  /*10560*/  IMAD R7, R0, 0x8, R3 ;  /* 0x0000000800077824 */ /* 0x001fe200078e0203 */
[----:B------:R-:W-:Y:S01]  /*10570*/  SHF.L.U32 R4, R9, 0x1f, RZ ;  /* 0x0000001f09047819 */ /* 0x000fe200000006ff */
[----:B-1----:R-:W-:Y:S06]  /*10580*/  @!P0 BRA `(.L_x_322) ;  /* 0x0000000400808947 */ /* 0x002fec0003800000 */
.L_x_338:
        /* <DEDUP_REMOVED lines=9> */
.L_x_339:
        /* <DEDUP_REMOVED lines=9> */
.L_x_340:
        /* <DEDUP_REMOVED lines=9> */
.L_x_341:
        /* <DEDUP_REMOVED lines=9> */
.L_x_342:
[----:B------:R-:W1:Y:S01]  /*107d0*/  SYNCS.PHASECHK.TRANS64.TRYWAIT P0, [R7+URZ], R4 ;  /* 0x00000004070075a7 */ /* 0x000e62000800017f */
[----:B------:R-:W-:-:S05]  /*107e0*/  VIADD R0, R0, 0x1 ;  /* 0x0000000100007836 */ /* 0x000fca0000000000 */
[----:B------:R-:W-:-:S04]  /*107f0*/  ISETP.NE.AND P1, PT, R0, 0x9, PT ;  /* 0x000000090000780c */ /* 0x000fc80003f25270 */
[----:B------:R-:W-:Y:S02]  /*10800*/  SEL R2, RZ, 0x1, P1 ;  /* 0x00000001ff027807 */ /* 0x000fe40000800000 */
[----:B------:R-:W-:Y:S02]  /*10810*/  SEL R0, R0, RZ, P1 ;  /* 0x000000ff00007207 */ /* 0x000fe40000800000 */
[----:B------:R-:W-:Y:S01]  /*10820*/  LOP3.LUT R2, R9, R2, RZ, 0x3c, !PT ;  /* 0x0000000209027212 */ /* 0x000fe200078e3cff */
[----:B-1----:R-:W-:Y:S06]  /*10830*/  @!P0 BRA `(.L_x_327) ;  /* 0x0000000400388947 */ /* 0x002fec0003800000 */
.L_x_343:
[----:B------:R-:W-:Y:S01]  /*10840*/  IMAD R3, R0, 0x8, R3 ;  /* 0x0000000800037824 */ /* 0x000fe200078e0203 */
[----:B------:R-:W-:-:S07]  /*10850*/  SHF.L.U32 R0, R2, 0x1f, RZ ;  /* 0x0000001f02007819 */ /* 0x000fce00000006ff */
.L_x_328:
[----:B--2---:R2:W3:Y:S02]  /*10860*/  SYNCS.PHASECHK.TRANS64.TRYWAIT P0, [R3+URZ], R0 ;  /* 0x00000000030075a7 */ /* 0x0044e4000800017f */
[----:B---3--:R-:W-:Y:S05]  /*10870*/  @!P0 NANOSLEEP.SYNCS 0x989680 ;  /* 0x009896800000895d */ /* 0x008fea0003900000 */
[----:B------:R-:W3:Y:S02]  /*10880*/  @!P0 SYNCS.PHASECHK.TRANS64 P0, [R3+URZ], R0 ;  /* 0x00000000030085a7 */ /* 0x000ee4000800007f */
[----:B---3--:R-:W-:Y:S05]  /*10890*/  @!P0 BRA `(.L_x_328) ;  /* 0xfffffffc00f08947 */ /* 0x008fea000383ffff */
.L_x_318:
[----:B------:R-:W-:Y:S05]  /*108a0*/  BSYNC B0 ;  /* 0x0000000000007941 */ /* 0x000fea0003800000 */
.L_x_317:
[----:B------:R-:W-:Y:S05]  /*108b0*/  EXIT ;  /* 0x000000000000794d */ /* 0x000fea0003800000 */
.L_x_22:
[----:B-1----:R-:W-:-:S04]  /*108c0*/  IMAD.U32 R3, RZ, RZ, UR6 ;  /* 0x00000006ff037e24 */ /* 0x002fc8000f8e00ff */
[----:B------:R1:W2:Y:S03]  /*108d0*/  SYNCS.PHASECHK.TRANS64.TRYWAIT P0, [R3+URZ], R0 ;  /* 0x00000000030075a7 */ /* 0x0002a6000800017f */
[----:B--2---:R-:W-:Y:S05]  /*108e0*/  @!P0 NANOSLEEP.SYNCS 0x989680 ;  /* 0x009896800000895d */ /* 0x004fea0003900000 */
[----:B------:R-:W2:Y:S02]  /*108f0*/  @!P0 SYNCS.PHASECHK.TRANS64 P0, [R3+URZ], R0 ;  /* 0x00000000030085a7 */ /* 0x000ea4000800007f */
[----:B--2---:R-:W-:Y:S05]  /*10900*/  @!P0 BRA `(.L_x_22) ;  /* 0xfffffffc00ec8947 */ /* 0x004fea000383ffff */
[----:B------:R-:W-:Y:S05]  /*10910*/  BRA `(.L_x_21) ;  /* 0xffffff1400787947 */ /* 0x000fea000383ffff */
.L_x_28:
[----:B-----5:R1:W-:Y:S02]  /*10920*/  STL [R1+0x90], R0 ;  /* 0x0000900001007387 */ /* 0x0203e40000100800 */
[----:B-1----:R-:W-:-:S04]  /*10930*/  IMAD.U32 R0, RZ, RZ, UR16 ;  /* 0x00000010ff007e24 */ /* 0x002fc8000f8e00ff */
[----:B------:R1:W2:Y:S03]  /*10940*/  SYNCS.PHASECHK.TRANS64.TRYWAIT P0, [R0+URZ], R229 ;  /* 0x000000e5000075a7 */ /* 0x0002a6000800017f */
[----:B--2---:R-:W-:Y:S05]  /*10950*/  @!P0 NANOSLEEP.SYNCS 0x989680 ;  /* 0x009896800000895d */ /* 0x004fea0003900000 */
[----:B------:R1:W2:Y:S02]  /*10960*/  @!P0 SYNCS.PHASECHK.TRANS64 P0, [R0+URZ], R229 ;  /* 0x000000e5000085a7 */ /* 0x0002a4000800007f */
[----:B-1----:R1:W5:Y:S02]  /*10970*/  LDL.LU R0, [R1+0x90] ;  /* 0x0000900001007983 */ /* 0x0023640000300800 */
[----:B-12---:R-:W-:Y:S05]  /*10980*/  @!P0 BRA `(.L_x_28) ;  /* 0xfffffffc00e48947 */ /* 0x006fea000383ffff */
[----:B------:R-:W-:Y:S05]  /*10990*/  BRA `(.L_x_27) ;  /* 0xffffff28000c7947 */ /* 0x000fea000383ffff */
.L_x_305:
[----:B------:R-:W-:Y:S01]  /*109a0*/  BSSY B1, `(.L_x_329) ;  /* 0x0000006000017945 */ /* 0x000fe20003800000 */
[----:B------:R-:W-:-:S07]  /*109b0*/  IMAD.MOV.U32 R2, RZ, RZ, -0x1 ;  /* 0xffffffffff027424 */ /* 0x000fce00078e00ff */
[----:B------:R-:W-:Y:S05]  /*109c0*/  WARPSYNC.COLLECTIVE R2, `(.L_x_330) ;  /* 0x00000000020c7348 */ /* 0x000fea0003c00000 */
[----:B------:R-:W-:Y:S02]  /*109d0*/  ELECT P0, UR62, PT ;  /* 0x00000000003e782f */ /* 0x000fe40003800000 */
[----:B------:R-:W-:Y:S01]  /*109e0*/  MOV R2, UR62 ;  /* 0x0000003e00027c02 */ /* 0x000fe20008000f00 */
[----:B------:R-:W-:Y:S10]  /*109f0*/  ENDCOLLECTIVE ;  /* 0x000000000000791b */ /* 0x000ff40003800000 */
.L_x_330:
[----:B------:R-:W-:Y:S05]  /*10a00*/  BSYNC B1 ;  /* 0x0000000000017941 */ /* 0x000fea0003800000 */
.L_x_329:
[----:B------:R-:W-:Y:S05]  /*10a10*/  BRA `(.L_x_331) ;  /* 0xffffffec005c7947 */ /* 0x000fea000383ffff */
.L_x_308:
[----:B0-----:R0:W2:Y:S02]  /*10a20*/  SYNCS.PHASECHK.TRANS64.TRYWAIT P0, [R13+URZ+0x48], R4 ;  /* 0x000048040d0075a7 */ /* 0x0010a4000800017f */
[----:B--2---:R-:W-:Y:S05]  /*10a30*/  @!P0 NANOSLEEP.SYNCS 0x989680 ;  /* 0x009896800000895d */ /* 0x004fea0003900000 */
[----:B------:R-:W2:Y:S02]  /*10a40*/  @!P0 SYNCS.PHASECHK.TRANS64 P0, [R13+URZ+0x48], R4 ;  /* 0x000048040d0085a7 */ /* 0x000ea4000800007f */
[----:B--2---:R-:W-:Y:S05]  /*10a50*/  @!P0 BRA `(.L_x_308) ;  /* 0xfffffffc00f08947 */ /* 0x004fea000383ffff */
[----:B------:R-:W-:Y:S05]  /*10a60*/  BRA `(.L_x_332) ;  /* 0xffffffec00987947 */ /* 0x000fea000383ffff */
.L_x_316:
[----:B------:R-:W-:Y:S01]  /*10a70*/  BSSY B0, `(.L_x_333) ;  /* 0x0000006000007945 */ /* 0x000fe20003800000 */
[----:B------:R-:W-:-:S07]  /*10a80*/  IMAD.MOV.U32 R2, RZ, RZ, -0x1 ;  /* 0xffffffffff027424 */ /* 0x000fce00078e00ff */
[----:B------:R-:W-:Y:S05]  /*10a90*/  WARPSYNC.COLLECTIVE R2, `(.L_x_334) ;  /* 0x00000000020c7348 */ /* 0x000fea0003c00000 */
[----:B------:R-:W-:Y:S02]  /*10aa0*/  ELECT P0, UR62, PT ;  /* 0x00000000003e782f */ /* 0x000fe40003800000 */
[----:B------:R-:W-:Y:S01]  /*10ab0*/  MOV R2, UR62 ;  /* 0x0000003e00027c02 */ /* 0x000fe20008000f00 */
[----:B------:R-:W-:Y:S10]  /*10ac0*/  ENDCOLLECTIVE ;  /* 0x000000000000791b */ /* 0x000ff40003800000 */
.L_x_334:
[----:B------:R-:W-:Y:S05]  /*10ad0*/  BSYNC B0 ;  /* 0x0000000000007941 */ /* 0x000fea0003800000 */
.L_x_333:
[----:B------:R-:W-:Y:S05]  /*10ae0*/  BRA `(.L_x_335) ;  /* 0xfffffff800087947 */ /* 0x000fea000383ffff */
.L_x_320:
[----:B0-----:R0:W1:Y:S02]  /*10af0*/  SYNCS.PHASECHK.TRANS64.TRYWAIT P0, [R5+URZ], R2 ;  /* 0x00000002050075a7 */ /* 0x001064000800017f */
[----:B-1----:R-:W-:Y:S05]  /*10b00*/  @!P0 NANOSLEEP.SYNCS 0x989680 ;  /* 0x009896800000895d */ /* 0x002fea0003900000 */
[----:B------:R-:W1:Y:S02]  /*10b10*/  @!P0 SYNCS.PHASECHK.TRANS64 P0, [R5+URZ], R2 ;  /* 0x00000002050085a7 */ /* 0x000e64000800007f */
[----:B-1----:R-:W-:Y:S05]  /*10b20*/  @!P0 BRA `(.L_x_320) ;  /* 0xfffffffc00f08947 */ /* 0x002fea000383ffff */
[----:B------:R-:W-:Y:S05]  /*10b30*/  BRA `(.L_x_336) ;  /* 0xfffffff8004c7947 */ /* 0x000fea000383ffff */
.L_x_321:
[----:B0-----:R0:W1:Y:S02]  /*10b40*/  SYNCS.PHASECHK.TRANS64.TRYWAIT P0, [R7+URZ], R4 ;  /* 0x00000004070075a7 */ /* 0x001064000800017f */
[----:B-1----:R-:W-:Y:S05]  /*10b50*/  @!P0 NANOSLEEP.SYNCS 0x989680 ;  /* 0x009896800000895d */ /* 0x002fea0003900000 */
[----:B------:R-:W1:Y:S02]  /*10b60*/  @!P0 SYNCS.PHASECHK.TRANS64 P0, [R7+URZ], R4 ;  /* 0x00000004070085a7 */ /* 0x000e64000800007f */
[----:B-1----:R-:W-:Y:S05]  /*10b70*/  @!P0 BRA `(.L_x_321) ;  /* 0xfffffffc00f08947 */ /* 0x002fea000383ffff */
[----:B------:R-:W-:Y:S05]  /*10b80*/  BRA `(.L_x_337) ;  /* 0xfffffff8005c7947 */ /* 0x000fea000383ffff */
.L_x_322:
[----:B0-----:R0:W1:Y:S02]  /*10b90*/  SYNCS.PHASECHK.TRANS64.TRYWAIT P0, [R6+URZ], R5 ;  /* 0x00000005060075a7 */ /* 0x001064000800017f */
[----:B-1----:R-:W-:Y:S05]  /*10ba0*/  @!P0 NANOSLEEP.SYNCS 0x989680 ;  /* 0x009896800000895d */ /* 0x002fea0003900000 */
[----:B------:R-:W1:Y:S02]  /*10bb0*/  @!P0 SYNCS.PHASECHK.TRANS64 P0, [R6+URZ], R5 ;  /* 0x00000005060085a7 */ /* 0x000e64000800007f */
[----:B-1----:R-:W-:Y:S05]  /*10bc0*/  @!P0 BRA `(.L_x_322) ;  /* 0xfffffffc00f08947 */ /* 0x002fea000383ffff */
[----:B------:R-:W-:Y:S05]  /*10bd0*/  BRA `(.L_x_338) ;  /* 0xfffffff8006c7947 */ /* 0x000fea000383ffff */
.L_x_323:
[----:B0-----:R0:W1:Y:S02]  /*10be0*/  SYNCS.PHASECHK.TRANS64.TRYWAIT P0, [R7+URZ], R4 ;  /* 0x00000004070075a7 */ /* 0x001064000800017f */
[----:B-1----:R-:W-:Y:S05]  /*10bf0*/  @!P0 NANOSLEEP.SYNCS 0x989680 ;  /* 0x009896800000895d */ /* 0x002fea0003900000 */
[----:B------:R-:W1:Y:S02]  /*10c00*/  @!P0 SYNCS.PHASECHK.TRANS64 P0, [R7+URZ], R4 ;  /* 0x00000004070085a7 */ /* 0x000e64000800007f */
[----:B-1----:R-:W-:Y:S05]  /*10c10*/  @!P0 BRA `(.L_x_323) ;  /* 0xfffffffc00f08947 */ /* 0x002fea000383ffff */
[----:B------:R-:W-:Y:S05]  /*10c20*/  BRA `(.L_x_339) ;  /* 0xfffffff8007c7947 */ /* 0x000fea000383ffff */
.L_x_324:
[----:B0-----:R0:W1:Y:S02]  /*10c30*/  SYNCS.PHASECHK.TRANS64.TRYWAIT P0, [R6+URZ], R5 ;  /* 0x00000005060075a7 */ /* 0x001064000800017f */
[----:B-1----:R-:W-:Y:S05]  /*10c40*/  @!P0 NANOSLEEP.SYNCS 0x989680 ;  /* 0x009896800000895d */ /* 0x002fea0003900000 */
[----:B------:R-:W1:Y:S02]  /*10c50*/  @!P0 SYNCS.PHASECHK.TRANS64 P0, [R6+URZ], R5 ;  /* 0x00000005060085a7 */ /* 0x000e64000800007f */
[----:B-1----:R-:W-:Y:S05]  /*10c60*/  @!P0 BRA `(.L_x_324) ;  /* 0xfffffffc00f08947 */ /* 0x002fea000383ffff */
[----:B------:R-:W-:Y:S05]  /*10c70*/  BRA `(.L_x_340) ;  /* 0xfffffff8008c7947 */ /* 0x000fea000383ffff */
.L_x_325:
[----:B0-----:R0:W1:Y:S02]  /*10c80*/  SYNCS.PHASECHK.TRANS64.TRYWAIT P0, [R7+URZ], R4 ;  /* 0x00000004070075a7 */ /* 0x001064000800017f */
[----:B-1----:R-:W-:Y:S05]  /*10c90*/  @!P0 NANOSLEEP.SYNCS 0x989680 ;  /* 0x009896800000895d */ /* 0x002fea0003900000 */
[----:B------:R-:W1:Y:S02]  /*10ca0*/  @!P0 SYNCS.PHASECHK.TRANS64 P0, [R7+URZ], R4 ;  /* 0x00000004070085a7 */ /* 0x000e64000800007f */
[----:B-1----:R-:W-:Y:S05]  /*10cb0*/  @!P0 BRA `(.L_x_325) ;  /* 0xfffffffc00f08947 */ /* 0x002fea000383ffff */
[----:B------:R-:W-:Y:S05]  /*10cc0*/  BRA `(.L_x_341) ;  /* 0xfffffff8009c7947 */ /* 0x000fea000383ffff */
.L_x_326:
[----:B0-----:R0:W1:Y:S02]  /*10cd0*/  SYNCS.PHASECHK.TRANS64.TRYWAIT P0, [R6+URZ], R5 ;  /* 0x00000005060075a7 */ /* 0x001064000800017f */
[----:B-1----:R-:W-:Y:S05]  /*10ce0*/  @!P0 NANOSLEEP.SYNCS 0x989680 ;  /* 0x009896800000895d */ /* 0x002fea0003900000 */
[----:B------:R-:W1:Y:S02]  /*10cf0*/  @!P0 SYNCS.PHASECHK.TRANS64 P0, [R6+URZ], R5 ;  /* 0x00000005060085a7 */ /* 0x000e64000800007f */
[----:B-1----:R-:W-:Y:S05]  /*10d00*/  @!P0 BRA `(.L_x_326) ;  /* 0xfffffffc00f08947 */ /* 0x002fea000383ffff */
[----:B------:R-:W-:Y:S05]  /*10d10*/  BRA `(.L_x_342) ;  /* 0xfffffff800ac7947 */ /* 0x000fea000383ffff */
.L_x_327:
[----:B-1----:R1:W2:Y:S02]  /*10d20*/  SYNCS.PHASECHK.TRANS64.TRYWAIT P0, [R7+URZ], R4 ;  /* 0x00000004070075a7 */ /* 0x0022a4000800017f */
[----:B--2---:R-:W-:Y:S05]  /*10d30*/  @!P0 NANOSLEEP.SYNCS 0x989680 ;  /* 0x009896800000895d */ /* 0x004fea0003900000 */
[----:B------:R-:W2:Y:S02]  /*10d40*/  @!P0 SYNCS.PHASECHK.TRANS64 P0, [R7+URZ], R4 ;  /* 0x00000004070085a7 */ /* 0x000ea4000800007f */
[----:B--2---:R-:W-:Y:S05]  /*10d50*/  @!P0 BRA `(.L_x_327) ;  /* 0xfffffffc00f08947 */ /* 0x004fea000383ffff */
[----:B------:R-:W-:Y:S05]  /*10d60*/  BRA `(.L_x_343) ;  /* 0xfffffff800b47947 */ /* 0x000fea000383ffff */
.L_x_344:
[----:B------:R-:W-:-:S00]  /*10d70*/  BRA `(.L_x_344) ;  /* 0xfffffffc00fc7947 */ /* 0x000fc0000383ffff */
[----:B------:R-:W-:-:S00]  /*10d80*/  NOP ;  /* 0x0000000000007918 */ /* 0x000fc00000000000 */
[----:B------:R-:W-:-:S00]  /*10d90*/  NOP ;  /* 0x0000000000007918 */ /* 0x000fc00000000000 */
[----:B------:R-:W-:-:S00]  /*10da0*/  NOP ;  /* 0x0000000000007918 */ /* 0x000fc00000000000 */
[----:B------:R-:W-:-:S00]  /*10db0*/  NOP ;  /* 0x0000000000007918 */ /* 0x000fc00000000000 */
[----:B------:R-:W-:-:S00]  /*10dc0*/  NOP ;  /* 0x0000000000007918 */ /* 0x000fc00000000000 */
[----:B------:R-:W-:-:S00]  /*10dd0*/  NOP ;  /* 0x0000000000007918 */ /* 0x000fc00000000000 */
[----:B------:R-:W-:-:S00]  /*10de0*/  NOP ;  /* 0x0000000000007918 */ /* 0x000fc00000000000 */
[----:B------:R-:W-:-:S00]  /*10df0*/  NOP ;  /* 0x0000000000007918 */ /* 0x000fc00000000000 */
.L_x_345:


//--------------------- .nv.shared._ZN7cutlass13device_kernelINS_4gemm6kernel13GemmUniversalIN4cute5tupleIJiiiiEEENS1_10collective13CollectiveMmaINS1_37MainloopSm90TmaGmmaWarpSpecializedFP8ILi9ENS5_IJNS4_1CILi2EEENSA_ILi1EEESC_EEENS1_35KernelTmaWarpSpecializedCooperativeEEENS5_IJNSA_ILi256EEENSA_ILi128EEENSA_ILi64EEEEEENS_12float_e4m3_tENS5_IJlSC_lEEESK_SL_NS4_8TiledMMAINS4_8MMA_AtomIJNS4_4SM904GMMA31MMA_64x128x32_F32E4M3E4M3_SS_TNILNSP_7ScaleInE1ELSR_1EEEEEENS4_6LayoutISD_NS5_IJSC_NSA_ILi0EEESV_EEEEENS5_IJNS4_10UnderscoreESY_SY_EEEEENS4_13SM90_TMA_LOADENS4_14ComposedLayoutINS4_7SwizzleILi2ELi4ELi3EEENS4_18smem_ptr_flag_bitsILi8EEENSU_INS5_IJNSA_ILi8EEESI_EEENS5_IJSI_SC_EEEEEEEvNS4_8identityENS4_23SM90_TMA_LOAD_MULTICASTES1B_vS1C_EENS_8epilogue10collective6detail29Sm90TmaWarpSpecializedAdapterINS1G_15DefaultEpilogueISK_SL_SL_NS1F_6thread17LinearCombinationISK_Li1EffLNS1K_9ScaleType4KindE0ELNS_15FloatRoundStyleE2ESK_EENS1_15EpilogueDefaultEEEEEvvEEEEvNT_6ParamsE --------------------------
	.section	.nv.shared._ZN7cutlass13device_kernelINS_4gemm6kernel13GemmUniversalIN4cute5tupleIJiiiiEEENS1_10collective13CollectiveMmaINS1_37MainloopSm90TmaGmmaWarpSpecializedFP8ILi9ENS5_IJNS4_1CILi2EEENSA_ILi1EEESC_EEENS1_35KernelTmaWarpSpecializedCooperativeEEENS5_IJNSA_ILi256EEENSA_ILi128EEENSA_ILi64EEEEEENS_12float_e4m3_tENS5_IJlSC_lEEESK_SL_NS4_8TiledMMAINS4_8MMA_AtomIJNS4_4SM904GMMA31MMA_64x128x32_F32E4M3E4M3_SS_TNILNSP_7ScaleInE1ELSR_1EEEEEENS4_6LayoutISD_NS5_IJSC_NSA_ILi0EEESV_EEEEENS5_IJNS4_10UnderscoreESY_SY_EEEEENS4_13SM90_TMA_LOADENS4_14ComposedLayoutINS4_7SwizzleILi2ELi4ELi3EEENS4_18smem_ptr_flag_bitsILi8EEENSU_INS5_IJNSA_ILi8EEESI_EEENS5_IJSI_SC_EEEEEEEvNS4_8identityENS4_23SM90_TMA_LOAD_MULTICASTES1B_vS1C_EENS_8epilogue10collective6detail29Sm90TmaWarpSpecializedAdapterINS1G_15DefaultEpilogueISK_SL_SL_NS1F_6thread17LinearCombinationISK_Li1EffLNS1K_9ScaleType4KindE0ELNS_15FloatRoundStyleE2ESK_EENS1_15EpilogueDefaultEEEEEvvEEEEvNT_6ParamsE,"aw",@nobits
	.sectionflags	@""
	.align	16
	.zero		1024


//--------------------- .nv.shared.reserved.0     --------------------------
	.section	.nv.shared.reserved.0,"aw",@nobits
	.weak		__nv_reservedSMEM_offset_0_alias
	.size		__nv_reservedSMEM_offset_0_alias, 0, 0
	.other		__nv_reservedSMEM_offset_0_alias,@"STO_CUDA_RESERVED_SHARED STV_DEFAULT"
__nv_reservedSMEM_offset_0_alias:
	.zero		0


//--------------------- .nv.global                --------------------------
	.section	.nv.global,"aw",@nobits
.nv.global:
	.type		_ZN40_INTERNAL_533278d5_4_k_cu_3d63b689_173734cute1_E,@object
	.size		_ZN40_INTERNAL_533278d5_4_k_cu_3d63b689_173734cute1_E,(_ZN40_INTERNAL_533278d5_4_k_cu_3d63b689_173734cuda3std3__45__cpo6cbeginE - _ZN40_INTERNAL_533278d5_4_k_cu_3d63b689_173734cute1_E)
_ZN40_INTERNAL_533278d5_4_k_cu_3d63b689_173734cute1_E:
	.zero		1
	.type		_ZN40_INTERNAL_533278d5_4_k_cu_3d63b689_173734cuda3std3__45__cpo6cbeginE,@object
	.size		_ZN40_INTERNAL_533278d5_4_k_cu_3d63b689_173734cuda3std3__45__cpo6cbeginE,(_ZN40_INTERNAL_533278d5_4_k_cu_3d63b689_173734cuda3std3__48in_placeE - _ZN40_INTERNAL_533278d5_4_k_cu_3d63b689_173734cuda3std3__45__cpo6cbeginE)
_ZN40_INTERNAL_533278d5_4_k_cu_3d63b689_173734cuda3std3__45__cpo6cbeginE:
	.zero		1
	.type		_ZN40_INTERNAL_533278d5_4_k_cu_3d63b689_173734cuda3std3__48in_placeE,@object
	.size		_ZN40_INTERNAL_533278d5_4_k_cu_3d63b689_173734cuda3std3__48in_placeE,(_ZN40_INTERNAL_533278d5_4_k_cu_3d63b689_173734cuda3std6ranges3__45__cpo9iter_moveE - _ZN40_INTERNAL_533278d5_4_k_cu_3d63b689_173734cuda3std3__48in_placeE)
_ZN40_INTERNAL_533278d5_4_k_cu_3d63b689_173734cuda3std3__48in_placeE:
	.zero		1
	.type		_ZN40_INTERNAL_533278d5_4_k_cu_3d63b689_173734cuda3std6ranges3__45__cpo9iter_moveE,@object
	.size		_ZN40_INTERNAL_533278d5_4_k_cu_3d63b689_173734cuda3std6ranges3__45__cpo9iter_moveE,(_ZN40_INTERNAL_533278d5_4_k_cu_3d63b689_173734cuda3std3__45__cpo5beginE - _ZN40_INTERNAL_533278d5_4_k_cu_3d63b689_173734cuda3std6ranges3__45__cpo9iter_moveE)
_ZN40_INTERNAL_533278d5_4_k_cu_3d63b689_173734cuda3std6ranges3__45__cpo9iter_moveE:
	.zero		1
	.type		_ZN40_INTERNAL_533278d5_4_k_cu_3d63b689_173734cuda3std3__45__cpo5beginE,@object
	.size		_ZN40_INTERNAL_533278d5_4_k_cu_3d63b689_173734cuda3std3__45__cpo5beginE,(_ZN40_INTERNAL_533278d5_4_k_cu_3d63b689_173734cuda3std3__442_GLOBAL__N__533278d5_4_k_cu_3d63b689_173736ignoreE - _ZN40_INTERNAL_533278d5_4_k_cu_3d63b689_173734cuda3std3__45__cpo5beginE)
_ZN40_INTERNAL_533278d5_4_k_cu_3d63b689_173734cuda3std3__45__cpo5beginE:
	.zero		1
	.type		_ZN40_INTERNAL_533278d5_4_k_cu_3d63b689_173734cuda3std3__442_GLOBAL__N__533278d5_4_k_cu_3d63b689_173736ignoreE,@object
	.size		_ZN40_INTERNAL_533278d5_4_k_cu_3d63b689_173734cuda3std3__442_GLOBAL__N__533278d5_4_k_cu_3d63b689_173736ignoreE,(_ZN40_INTERNAL_533278d5_4_k_cu_3d63b689_173734cute7productE - _ZN40_INTERNAL_533278d5_4_k_cu_3d63b689_173734cuda3std3__442_GLOBAL__N__533278d5_4_k_cu_3d63b689_173736ignoreE)
_ZN40_INTERNAL_533278d5_4_k_cu_3d63b689_173734cuda3std3__442_GLOBAL__N__533278d5_4_k_cu_3d63b689_173736ignoreE:
	.zero		1
	.type		_ZN40_INTERNAL_533278d5_4_k_cu_3d63b689_173734cute7productE,@object
	.size		_ZN40_INTERNAL_533278d5_4_k_cu_3d63b689_173734cute7productE,(_ZN40_INTERNAL_533278d5_4_k_cu_3d63b689_173734cuda3std3__45__cpo3endE - _ZN40_INTERNAL_533278d5_4_k_cu_3d63b689_173734cute7productE)
_ZN40_INTERNAL_533278d5_4_k_cu_3d63b689_173734cute7productE:
	.zero		1
	.type		_ZN40_INTERNAL_533278d5_4_k_cu_3d63b689_173734cuda3std3__45__cpo3endE,@object
	.size		_ZN40_INTERNAL_533278d5_4_k_cu_3d63b689_173734cuda3std3__45__cpo3endE,(_ZN40_INTERNAL_533278d5_4_k_cu_3d63b689_173734cuda3std3__419piecewise_constructE - _ZN40_INTERNAL_533278d5_4_k_cu_3d63b689_173734cuda3std3__45__cpo3endE)
_ZN40_INTERNAL_533278d5_4_k_cu_3d63b689_173734cuda3std3__45__cpo3endE:
	.zero		1
	.type		_ZN40_INTERNAL_533278d5_4_k_cu_3d63b689_173734cuda3std3__419piecewise_constructE,@object
	.size		_ZN40_INTERNAL_533278d5_4_k_cu_3d63b689_173734cuda3std3__419piecewise_constructE,(_ZN40_INTERNAL_533278d5_4_k_cu_3d63b689_173734cuda3std3__45__cpo4cendE - _ZN40_INTERNAL_533278d5_4_k_cu_3d63b689_173734cuda3std3__419piecewise_constructE)
_ZN40_INTERNAL_533278d5_4_k_cu_3d63b689_173734cuda3std3__419piecewise_constructE:
	.zero		1
	.type		_ZN40_INTERNAL_533278d5_4_k_cu_3d63b689_173734cuda3std3__45__cpo4cendE,@object
	.size		_ZN40_INTERNAL_533278d5_4_k_cu_3d63b689_173734cuda3std3__45__cpo4cendE,(_ZN40_INTERNAL_533278d5_4_k_cu_3d63b689_173734cuda3std6ranges3__45__cpo4swapE - _ZN40_INTERNAL_533278d5_4_k_cu_3d63b689_173734cuda3std3__45__cpo4cendE)
_ZN40_INTERNAL_533278d5_4_k_cu_3d63b689_173734cuda3std3__45__cpo4cendE:
	.zero		1
	.type		_ZN40_INTERNAL_533278d5_4_k_cu_3d63b689_173734cuda3std6ranges3__45__cpo4swapE,@object
	.size		_ZN40_INTERNAL_533278d5_4_k_cu_3d63b689_173734cuda3std6ranges3__45__cpo4swapE,(.L_7 - _ZN40_INTERNAL_533278d5_4_k_cu_3d63b689_173734cuda3std6ranges3__45__cpo4swapE)
_ZN40_INTERNAL_533278d5_4_k_cu_3d63b689_173734cuda3std6ranges3__45__cpo4swapE:
	.zero		1
.L_7:


//--------------------- .nv.constant0._ZN7cutlass13device_kernelINS_4gemm6kernel13GemmUniversalIN4cute5tupleIJiiiiEEENS1_10collective13CollectiveMmaINS1_37MainloopSm90TmaGmmaWarpSpecializedFP8ILi9ENS5_IJNS4_1CILi2EEENSA_ILi1EEESC_EEENS1_35KernelTmaWarpSpecializedCooperativeEEENS5_IJNSA_ILi256EEENSA_ILi128EEENSA_ILi64EEEEEENS_12float_e4m3_tENS5_IJlSC_lEEESK_SL_NS4_8TiledMMAINS4_8MMA_AtomIJNS4_4SM904GMMA31MMA_64x128x32_F32E4M3E4M3_SS_TNILNSP_7ScaleInE1ELSR_1EEEEEENS4_6LayoutISD_NS5_IJSC_NSA_ILi0EEESV_EEEEENS5_IJNS4_10UnderscoreESY_SY_EEEEENS4_13SM90_TMA_LOADENS4_14ComposedLayoutINS4_7SwizzleILi2ELi4ELi3EEENS4_18smem_ptr_flag_bitsILi8EEENSU_INS5_IJNSA_ILi8EEESI_EEENS5_IJSI_SC_EEEEEEEvNS4_8identityENS4_23SM90_TMA_LOAD_MULTICASTES1B_vS1C_EENS_8epilogue10collective6detail29Sm90TmaWarpSpecializedAdapterINS1G_15DefaultEpilogueISK_SL_SL_NS1F_6thread17LinearCombinationISK_Li1EffLNS1K_9ScaleType4KindE0ELNS_15FloatRoundStyleE2ESK_EENS1_15EpilogueDefaultEEEEEvvEEEEvNT_6ParamsE --------------------------
	.section	.nv.constant0._ZN7cutlass13device_kernelINS_4gemm6kernel13GemmUniversalIN4cute5tupleIJiiiiEEENS1_10collective13CollectiveMmaINS1_37MainloopSm90TmaGmmaWarpSpecializedFP8ILi9ENS5_IJNS4_1CILi2EEENSA_ILi1EEESC_EEENS1_35KernelTmaWarpSpecializedCooperativeEEENS5_IJNSA_ILi256EEENSA_ILi128EEENSA_ILi64EEEEEENS_12float_e4m3_tENS5_IJlSC_lEEESK_SL_NS4_8TiledMMAINS4_8MMA_AtomIJNS4_4SM904GMMA31MMA_64x128x32_F32E4M3E4M3_SS_TNILNSP_7ScaleInE1ELSR_1EEEEEENS4_6LayoutISD_NS5_IJSC_NSA_ILi0EEESV_EEEEENS5_IJNS4_10UnderscoreESY_SY_EEEEENS4_13SM90_TMA_LOADENS4_14ComposedLayoutINS4_7SwizzleILi2ELi4ELi3EEENS4_18smem_ptr_flag_bitsILi8EEENSU_INS5_IJNSA_ILi8EEESI_EEENS5_IJSI_SC_EEEEEEEvNS4_8identityENS4_23SM90_TMA_LOAD_MULTICASTES1B_vS1C_EENS_8epilogue10collective6detail29Sm90TmaWarpSpecializedAdapterINS1G_15DefaultEpilogueISK_SL_SL_NS1F_6thread17LinearCombinationISK_Li1EffLNS1K_9ScaleType4KindE0ELNS_15FloatRoundStyleE2ESK_EENS1_15EpilogueDefaultEEEEEvvEEEEvNT_6ParamsE,"a",@progbits
	.sectionflags	@""
	.align	4
.nv.constant0._ZN7cutlass13device_kernelINS_4gemm6kernel13GemmUniversalIN4cute5tupleIJiiiiEEENS1_10collective13CollectiveMmaINS1_37MainloopSm90TmaGmmaWarpSpecializedFP8ILi9ENS5_IJNS4_1CILi2EEENSA_ILi1EEESC_EEENS1_35KernelTmaWarpSpecializedCooperativeEEENS5_IJNSA_ILi256EEENSA_ILi128EEENSA_ILi64EEEEEENS_12float_e4m3_tENS5_IJlSC_lEEESK_SL_NS4_8TiledMMAINS4_8MMA_AtomIJNS4_4SM904GMMA31MMA_64x128x32_F32E4M3E4M3_SS_TNILNSP_7ScaleInE1ELSR_1EEEEEENS4_6LayoutISD_NS5_IJSC_NSA_ILi0EEESV_EEEEENS5_IJNS4_10UnderscoreESY_SY_EEEEENS4_13SM90_TMA_LOADENS4_14ComposedLayoutINS4_7SwizzleILi2ELi4ELi3EEENS4_18smem_ptr_flag_bitsILi8EEENSU_INS5_IJNSA_ILi8EEESI_EEENS5_IJSI_SC_EEEEEEEvNS4_8identityENS4_23SM90_TMA_LOAD_MULTICASTES1B_vS1C_EENS_8epilogue10collective6detail29Sm90TmaWarpSpecializedAdapterINS1G_15DefaultEpilogueISK_SL_SL_NS1F_6thread17LinearCombinationISK_Li1EffLNS1K_9ScaleType4KindE0ELNS_15FloatRoundStyleE2ESK_EENS1_15EpilogueDefaultEEEEEvvEEEEvNT_6ParamsE:
	.zero		1664


//--------------------- SYMBOLS --------------------------

	.type		.nv.reservedSmem.offset0,@object
	.size		.nv.reservedSmem.offset0,0x4
